//
// Generated by NVIDIA NVVM Compiler
//
// Compiler Build ID: CL-36424714
// Cuda compilation tools, release 13.0, V13.0.88
// Based on NVVM 20.0.0
//

.version 9.0
.target sm_100
.address_size 64

	// .globl	_Z11firstColGPUPji
// _ZZ11firstColGPUPjiE2cx has been demoted
// _ZZ7colYGPUPjiE2cy has been demoted
// _ZZ10lastEntGPUPjS_iiE2a0 has been demoted
// _ZZ10lastEntGPUPjS_iiE2b0 has been demoted
// _ZZ10lastEntGPUPjS_iiE2c0 has been demoted
// _ZZ10lastEntGPUPjS_iiE2d0 has been demoted
// _ZZ7colsGPUPjiiE2cx has been demoted

.visible .entry _Z11firstColGPUPji(
	.param .u64 .ptr .align 1 _Z11firstColGPUPji_param_0,
	.param .u32 _Z11firstColGPUPji_param_1
)
{
	.reg .pred 	%p<11>;
	.reg .b32 	%r<69>;
	.reg .b64 	%rd<11>;
	// demoted variable
	.shared .align 4 .b8 _ZZ11firstColGPUPjiE2cx[2048];
	ld.param.u64 	%rd5, [_Z11firstColGPUPji_param_0];
	ld.param.u32 	%r6, [_Z11firstColGPUPji_param_1];
	cvta.to.global.u64 	%rd1, %rd5;
	mov.u32 	%r1, %tid.x;
	mul.wide.u32 	%rd6, %r1, 4;
	add.s64 	%rd7, %rd1, %rd6;
	ld.global.u32 	%r7, [%rd7];
	shl.b32 	%r8, %r1, 2;
	mov.u32 	%r9, _ZZ11firstColGPUPjiE2cx;
	add.s32 	%r2, %r9, %r8;
	st.shared.u32 	[%r2], %r7;
	bar.sync 	0;
	setp.lt.s32 	%p1, %r6, 512;
	@%p1 bra 	$L__BB0_19;
	shr.u32 	%r10, %r6, 8;
	neg.s32 	%r68, %r10;
	add.s64 	%rd9, %rd6, %rd1;
	add.s64 	%rd10, %rd9, 1024;
$L__BB0_2:
	setp.gt.u32 	%p2, %r1, 31;
	@%p2 bra 	$L__BB0_4;
	ld.shared.u32 	%r11, [%r2+804];
	ld.shared.u32 	%r12, [%r2+548];
	add.s32 	%r13, %r12, %r11;
	ld.shared.u32 	%r14, [%r2+308];
	add.s32 	%r15, %r13, %r14;
	ld.shared.u32 	%r16, [%r2];
	add.s32 	%r17, %r15, %r16;
	st.shared.u32 	[%r2+1024], %r17;
$L__BB0_4:
	setp.gt.u32 	%p3, %r1, 31;
	bar.sync 	0;
	@%p3 bra 	$L__BB0_6;
	ld.shared.u32 	%r18, [%r2+932];
	ld.shared.u32 	%r19, [%r2+676];
	add.s32 	%r20, %r19, %r18;
	ld.shared.u32 	%r21, [%r2+436];
	add.s32 	%r22, %r20, %r21;
	ld.shared.u32 	%r23, [%r2+128];
	add.s32 	%r24, %r22, %r23;
	st.shared.u32 	[%r2+1152], %r24;
$L__BB0_6:
	setp.gt.u32 	%p4, %r1, 31;
	bar.sync 	0;
	@%p4 bra 	$L__BB0_8;
	ld.shared.u32 	%r25, [%r2+1060];
	ld.shared.u32 	%r26, [%r2+804];
	add.s32 	%r27, %r26, %r25;
	ld.shared.u32 	%r28, [%r2+564];
	add.s32 	%r29, %r27, %r28;
	ld.shared.u32 	%r30, [%r2+256];
	add.s32 	%r31, %r29, %r30;
	st.shared.u32 	[%r2+1280], %r31;
$L__BB0_8:
	setp.gt.u32 	%p5, %r1, 31;
	bar.sync 	0;
	@%p5 bra 	$L__BB0_10;
	ld.shared.u32 	%r32, [%r2+1188];
	ld.shared.u32 	%r33, [%r2+932];
	add.s32 	%r34, %r33, %r32;
	ld.shared.u32 	%r35, [%r2+692];
	add.s32 	%r36, %r34, %r35;
	ld.shared.u32 	%r37, [%r2+384];
	add.s32 	%r38, %r36, %r37;
	st.shared.u32 	[%r2+1408], %r38;
$L__BB0_10:
	setp.gt.u32 	%p6, %r1, 31;
	bar.sync 	0;
	@%p6 bra 	$L__BB0_12;
	ld.shared.u32 	%r39, [%r2+1316];
	ld.shared.u32 	%r40, [%r2+1060];
	add.s32 	%r41, %r40, %r39;
	ld.shared.u32 	%r42, [%r2+820];
	add.s32 	%r43, %r41, %r42;
	ld.shared.u32 	%r44, [%r2+512];
	add.s32 	%r45, %r43, %r44;
	st.shared.u32 	[%r2+1536], %r45;
$L__BB0_12:
	setp.gt.u32 	%p7, %r1, 31;
	bar.sync 	0;
	@%p7 bra 	$L__BB0_14;
	ld.shared.u32 	%r46, [%r2+1444];
	ld.shared.u32 	%r47, [%r2+1188];
	add.s32 	%r48, %r47, %r46;
	ld.shared.u32 	%r49, [%r2+948];
	add.s32 	%r50, %r48, %r49;
	ld.shared.u32 	%r51, [%r2+640];
	add.s32 	%r52, %r50, %r51;
	st.shared.u32 	[%r2+1664], %r52;
$L__BB0_14:
	setp.gt.u32 	%p8, %r1, 31;
	bar.sync 	0;
	@%p8 bra 	$L__BB0_16;
	ld.shared.u32 	%r53, [%r2+1572];
	ld.shared.u32 	%r54, [%r2+1316];
	add.s32 	%r55, %r54, %r53;
	ld.shared.u32 	%r56, [%r2+1076];
	add.s32 	%r57, %r55, %r56;
	ld.shared.u32 	%r58, [%r2+768];
	add.s32 	%r59, %r57, %r58;
	st.shared.u32 	[%r2+1792], %r59;
$L__BB0_16:
	setp.gt.u32 	%p9, %r1, 31;
	bar.sync 	0;
	@%p9 bra 	$L__BB0_18;
	ld.shared.u32 	%r60, [%r2+1700];
	ld.shared.u32 	%r61, [%r2+1444];
	add.s32 	%r62, %r61, %r60;
	ld.shared.u32 	%r63, [%r2+1204];
	add.s32 	%r64, %r62, %r63;
	ld.shared.u32 	%r65, [%r2+896];
	add.s32 	%r66, %r64, %r65;
	st.shared.u32 	[%r2+1920], %r66;
$L__BB0_18:
	bar.sync 	0;
	ld.shared.u32 	%r67, [%r2+1024];
	st.shared.u32 	[%r2], %r67;
	st.global.u32 	[%rd10], %r67;
	bar.sync 	0;
	add.s32 	%r68, %r68, 1;
	add.s64 	%rd10, %rd10, 1024;
	setp.ne.s32 	%p10, %r68, -1;
	@%p10 bra 	$L__BB0_2;
$L__BB0_19:
	ret;

}
	// .globl	_Z7colYGPUPji
.visible .entry _Z7colYGPUPji(
	.param .u64 .ptr .align 1 _Z7colYGPUPji_param_0,
	.param .u32 _Z7colYGPUPji_param_1
)
{
	.reg .pred 	%p<11>;
	.reg .b32 	%r<77>;
	.reg .b64 	%rd<5>;
	// demoted variable
	.shared .align 4 .b8 _ZZ7colYGPUPjiE2cy[3072];
	ld.param.u64 	%rd2, [_Z7colYGPUPji_param_0];
	ld.param.u32 	%r6, [_Z7colYGPUPji_param_1];
	cvta.to.global.u64 	%rd3, %rd2;
	mov.u32 	%r1, %tid.x;
	mul.wide.u32 	%rd4, %r1, 4;
	add.s64 	%rd1, %rd3, %rd4;
	ld.global.u32 	%r7, [%rd1+2048];
	shl.b32 	%r8, %r1, 2;
	mov.u32 	%r9, _ZZ7colYGPUPjiE2cy;
	add.s32 	%r10, %r9, %r8;
	add.s32 	%r2, %r10, 2048;
	st.shared.u32 	[%r10+2048], %r7;
	bar.sync 	0;
	setp.lt.s32 	%p1, %r6, 256;
	@%p1 bra 	$L__BB1_19;
	shr.s32 	%r11, %r6, 31;
	shr.u32 	%r12, %r11, 24;
	add.s32 	%r13, %r6, %r12;
	shr.s32 	%r14, %r13, 8;
	neg.s32 	%r76, %r14;
$L__BB1_2:
	setp.gt.u32 	%p2, %r1, 31;
	ld.shared.u32 	%r15, [%r2+-1024];
	st.shared.u32 	[%r2+-2048], %r15;
	ld.shared.u32 	%r16, [%r2];
	st.shared.u32 	[%r2+-1024], %r16;
	bar.sync 	0;
	@%p2 bra 	$L__BB1_4;
	ld.shared.u32 	%r17, [%r2+-220];
	ld.shared.u32 	%r18, [%r2+-476];
	add.s32 	%r19, %r18, %r17;
	ld.shared.u32 	%r20, [%r2+-716];
	add.s32 	%r21, %r19, %r20;
	ld.shared.u32 	%r22, [%r2+-1024];
	add.s32 	%r23, %r21, %r22;
	st.shared.u32 	[%r2], %r23;
$L__BB1_4:
	setp.gt.u32 	%p3, %r1, 31;
	bar.sync 	0;
	@%p3 bra 	$L__BB1_6;
	ld.shared.u32 	%r24, [%r2+-92];
	ld.shared.u32 	%r25, [%r2+-348];
	add.s32 	%r26, %r25, %r24;
	ld.shared.u32 	%r27, [%r2+-588];
	add.s32 	%r28, %r26, %r27;
	ld.shared.u32 	%r29, [%r2+-896];
	add.s32 	%r30, %r28, %r29;
	st.shared.u32 	[%r2+128], %r30;
$L__BB1_6:
	setp.gt.u32 	%p4, %r1, 31;
	bar.sync 	0;
	@%p4 bra 	$L__BB1_8;
	ld.shared.u32 	%r31, [%r2+36];
	ld.shared.u32 	%r32, [%r2+-220];
	add.s32 	%r33, %r32, %r31;
	ld.shared.u32 	%r34, [%r2+-460];
	add.s32 	%r35, %r33, %r34;
	ld.shared.u32 	%r36, [%r2+-768];
	add.s32 	%r37, %r35, %r36;
	st.shared.u32 	[%r2+256], %r37;
$L__BB1_8:
	setp.gt.u32 	%p5, %r1, 31;
	bar.sync 	0;
	@%p5 bra 	$L__BB1_10;
	ld.shared.u32 	%r38, [%r2+164];
	ld.shared.u32 	%r39, [%r2+-92];
	add.s32 	%r40, %r39, %r38;
	ld.shared.u32 	%r41, [%r2+-332];
	add.s32 	%r42, %r40, %r41;
	ld.shared.u32 	%r43, [%r2+-640];
	add.s32 	%r44, %r42, %r43;
	st.shared.u32 	[%r2+384], %r44;
$L__BB1_10:
	setp.gt.u32 	%p6, %r1, 31;
	bar.sync 	0;
	@%p6 bra 	$L__BB1_12;
	ld.shared.u32 	%r45, [%r2+292];
	ld.shared.u32 	%r46, [%r2+36];
	add.s32 	%r47, %r46, %r45;
	ld.shared.u32 	%r48, [%r2+-204];
	add.s32 	%r49, %r47, %r48;
	ld.shared.u32 	%r50, [%r2+-512];
	add.s32 	%r51, %r49, %r50;
	st.shared.u32 	[%r2+512], %r51;
$L__BB1_12:
	setp.gt.u32 	%p7, %r1, 31;
	bar.sync 	0;
	@%p7 bra 	$L__BB1_14;
	ld.shared.u32 	%r52, [%r2+420];
	ld.shared.u32 	%r53, [%r2+164];
	add.s32 	%r54, %r53, %r52;
	ld.shared.u32 	%r55, [%r2+-76];
	add.s32 	%r56, %r54, %r55;
	ld.shared.u32 	%r57, [%r2+-384];
	add.s32 	%r58, %r56, %r57;
	st.shared.u32 	[%r2+640], %r58;
$L__BB1_14:
	setp.gt.u32 	%p8, %r1, 31;
	bar.sync 	0;
	@%p8 bra 	$L__BB1_16;
	ld.shared.u32 	%r59, [%r2+548];
	ld.shared.u32 	%r60, [%r2+292];
	add.s32 	%r61, %r60, %r59;
	ld.shared.u32 	%r62, [%r2+52];
	add.s32 	%r63, %r61, %r62;
	ld.shared.u32 	%r64, [%r2+-256];
	add.s32 	%r65, %r63, %r64;
	st.shared.u32 	[%r2+768], %r65;
$L__BB1_16:
	setp.gt.u32 	%p9, %r1, 31;
	bar.sync 	0;
	@%p9 bra 	$L__BB1_18;
	ld.shared.u32 	%r66, [%r2+676];
	ld.shared.u32 	%r67, [%r2+420];
	add.s32 	%r68, %r67, %r66;
	ld.shared.u32 	%r69, [%r2+180];
	add.s32 	%r70, %r68, %r69;
	ld.shared.u32 	%r71, [%r2+-128];
	add.s32 	%r72, %r70, %r71;
	st.shared.u32 	[%r2+896], %r72;
$L__BB1_18:
	bar.sync 	0;
	add.s32 	%r76, %r76, 1;
	setp.ne.s32 	%p10, %r76, 0;
	@%p10 bra 	$L__BB1_2;
$L__BB1_19:
	ld.shared.u32 	%r73, [%r2];
	st.global.u32 	[%rd1+2048], %r73;
	ld.shared.u32 	%r74, [%r2+-1024];
	st.global.u32 	[%rd1+1024], %r74;
	ld.shared.u32 	%r75, [%r2+-2048];
	st.global.u32 	[%rd1], %r75;
	ret;

}
	// .globl	_Z10lastEntGPUPjS_ii
.visible .entry _Z10lastEntGPUPjS_ii(
	.param .u64 .ptr .align 1 _Z10lastEntGPUPjS_ii_param_0,
	.param .u64 .ptr .align 1 _Z10lastEntGPUPjS_ii_param_1,
	.param .u32 _Z10lastEntGPUPjS_ii_param_2,
	.param .u32 _Z10lastEntGPUPjS_ii_param_3
)
{
	.reg .pred 	%p<8>;
	.reg .b32 	%r<299>;
	.reg .b64 	%rd<21>;
	// demoted variable
	.shared .align 4 .b8 _ZZ10lastEntGPUPjS_iiE2a0[3072];
	// demoted variable
	.shared .align 4 .b8 _ZZ10lastEntGPUPjS_iiE2b0[2048];
	// demoted variable
	.shared .align 4 .b8 _ZZ10lastEntGPUPjS_iiE2c0[2048];
	// demoted variable
	.shared .align 4 .b8 _ZZ10lastEntGPUPjS_iiE2d0[2048];
	ld.param.u64 	%rd9, [_Z10lastEntGPUPjS_ii_param_0];
	ld.param.u64 	%rd10, [_Z10lastEntGPUPjS_ii_param_1];
	ld.param.u32 	%r26, [_Z10lastEntGPUPjS_ii_param_2];
	ld.param.u32 	%r27, [_Z10lastEntGPUPjS_ii_param_3];
	cvta.to.global.u64 	%rd1, %rd9;
	cvta.to.global.u64 	%rd11, %rd10;
	mov.u32 	%r1, %tid.x;
	mul.wide.u32 	%rd12, %r1, 4;
	add.s64 	%rd2, %rd11, %rd12;
	ld.global.nc.u32 	%r28, [%rd2];
	shl.b32 	%r29, %r1, 2;
	mov.u32 	%r30, _ZZ10lastEntGPUPjS_iiE2a0;
	add.s32 	%r2, %r30, %r29;
	st.shared.u32 	[%r2], %r28;
	bar.sync 	0;
	setp.gt.u32 	%p1, %r1, 255;
	@%p1 bra 	$L__BB2_2;
	ld.global.nc.u32 	%r31, [%rd2+2048];
	st.shared.u32 	[%r2+2048], %r31;
$L__BB2_2:
	bar.sync 	0;
	ld.shared.u32 	%r32, [%r2+1024];
	mov.u32 	%r34, _ZZ10lastEntGPUPjS_iiE2b0;
	add.s32 	%r35, %r34, %r29;
	st.shared.u32 	[%r35], %r32;
	mov.u32 	%r36, _ZZ10lastEntGPUPjS_iiE2c0;
	add.s32 	%r3, %r36, %r29;
	st.shared.u32 	[%r3], %r32;
	mov.u32 	%r37, _ZZ10lastEntGPUPjS_iiE2d0;
	add.s32 	%r38, %r37, %r29;
	st.shared.u32 	[%r38], %r32;
	bar.sync 	0;
	ld.shared.u32 	%r39, [%r2+716];
	ld.shared.u32 	%r40, [%r35];
	add.s32 	%r41, %r40, %r39;
	st.shared.u32 	[%r35], %r41;
	bar.sync 	0;
	ld.shared.u32 	%r42, [%r2+784];
	ld.shared.u32 	%r43, [%r2+476];
	add.s32 	%r44, %r43, %r42;
	ld.shared.u32 	%r45, [%r3];
	add.s32 	%r46, %r44, %r45;
	st.shared.u32 	[%r3], %r46;
	bar.sync 	0;
	ld.shared.u32 	%r47, [%r2+768];
	ld.shared.u32 	%r48, [%r2+528];
	add.s32 	%r49, %r48, %r47;
	ld.shared.u32 	%r50, [%r2+220];
	add.s32 	%r51, %r49, %r50;
	ld.shared.u32 	%r52, [%r38];
	add.s32 	%r53, %r51, %r52;
	st.shared.u32 	[%r38], %r53;
	bar.sync 	0;
	setp.lt.s32 	%p2, %r27, 2;
	@%p2 bra 	$L__BB2_14;
	add.s32 	%r55, %r1, %r26;
	add.s32 	%r4, %r55, -256;
	add.s64 	%rd3, %rd1, -1024;
	mov.b32 	%r292, 1;
$L__BB2_4:
	setp.gt.u32 	%p3, %r1, 255;
	mul.lo.s32 	%r7, %r292, %r26;
	@%p3 bra 	$L__BB2_13;
	mul.wide.s32 	%rd13, %r7, 4;
	add.s64 	%rd20, %rd3, %rd13;
	mov.b32 	%r294, 0;
	mov.b32 	%r293, 2036;
$L__BB2_6:
	ld.global.u32 	%r60, [%rd20];
	add.s32 	%r10, %r2, %r293;
	ld.shared.u32 	%r61, [%r10+12];
	mad.lo.s32 	%r296, %r61, %r60, %r294;
	setp.ne.s32 	%p4, %r293, 1732;
	@%p4 bra 	$L__BB2_15;
	add.s64 	%rd6, %rd1, %rd13;
	mov.b32 	%r295, 0;
$L__BB2_8:
	mul.wide.u32 	%rd15, %r295, 4;
	add.s64 	%rd16, %rd6, %rd15;
	ld.global.u32 	%r71, [%rd16+-716];
	sub.s32 	%r72, %r1, %r295;
	shl.b32 	%r73, %r72, 2;
	add.s32 	%r75, %r34, %r73;
	ld.shared.u32 	%r76, [%r75+1024];
	mad.lo.s32 	%r77, %r76, %r71, %r296;
	ld.global.u32 	%r78, [%rd16+-712];
	ld.shared.u32 	%r79, [%r75+1020];
	mad.lo.s32 	%r80, %r79, %r78, %r77;
	ld.global.u32 	%r81, [%rd16+-708];
	ld.shared.u32 	%r82, [%r75+1016];
	mad.lo.s32 	%r83, %r82, %r81, %r80;
	ld.global.u32 	%r84, [%rd16+-704];
	ld.shared.u32 	%r85, [%r75+1012];
	mad.lo.s32 	%r296, %r85, %r84, %r83;
	add.s32 	%r295, %r295, 4;
	setp.ne.s32 	%p5, %r295, 60;
	@%p5 bra 	$L__BB2_8;
	ld.global.u32 	%r87, [%rd6+-476];
	ld.shared.u32 	%r88, [%r3+1024];
	mad.lo.s32 	%r89, %r88, %r87, %r296;
	ld.global.u32 	%r90, [%rd6+-472];
	ld.shared.u32 	%r91, [%r3+1020];
	mad.lo.s32 	%r92, %r91, %r90, %r89;
	ld.global.u32 	%r93, [%rd6+-468];
	ld.shared.u32 	%r94, [%r3+1016];
	mad.lo.s32 	%r95, %r94, %r93, %r92;
	ld.global.u32 	%r96, [%rd6+-464];
	ld.shared.u32 	%r97, [%r3+1012];
	mad.lo.s32 	%r98, %r97, %r96, %r95;
	ld.global.u32 	%r99, [%rd6+-460];
	ld.shared.u32 	%r100, [%r3+1008];
	mad.lo.s32 	%r101, %r100, %r99, %r98;
	ld.global.u32 	%r102, [%rd6+-456];
	ld.shared.u32 	%r103, [%r3+1004];
	mad.lo.s32 	%r104, %r103, %r102, %r101;
	ld.global.u32 	%r105, [%rd6+-452];
	ld.shared.u32 	%r106, [%r3+1000];
	mad.lo.s32 	%r107, %r106, %r105, %r104;
	ld.global.u32 	%r108, [%rd6+-448];
	ld.shared.u32 	%r109, [%r3+996];
	mad.lo.s32 	%r110, %r109, %r108, %r107;
	ld.global.u32 	%r111, [%rd6+-444];
	ld.shared.u32 	%r112, [%r3+992];
	mad.lo.s32 	%r113, %r112, %r111, %r110;
	ld.global.u32 	%r114, [%rd6+-440];
	ld.shared.u32 	%r115, [%r3+988];
	mad.lo.s32 	%r116, %r115, %r114, %r113;
	ld.global.u32 	%r117, [%rd6+-436];
	ld.shared.u32 	%r118, [%r3+984];
	mad.lo.s32 	%r119, %r118, %r117, %r116;
	ld.global.u32 	%r120, [%rd6+-432];
	ld.shared.u32 	%r121, [%r3+980];
	mad.lo.s32 	%r122, %r121, %r120, %r119;
	ld.global.u32 	%r123, [%rd6+-428];
	ld.shared.u32 	%r124, [%r3+976];
	mad.lo.s32 	%r125, %r124, %r123, %r122;
	ld.global.u32 	%r126, [%rd6+-424];
	ld.shared.u32 	%r127, [%r3+972];
	mad.lo.s32 	%r128, %r127, %r126, %r125;
	ld.global.u32 	%r129, [%rd6+-420];
	ld.shared.u32 	%r130, [%r3+968];
	mad.lo.s32 	%r131, %r130, %r129, %r128;
	ld.global.u32 	%r132, [%rd6+-416];
	ld.shared.u32 	%r133, [%r3+964];
	mad.lo.s32 	%r134, %r133, %r132, %r131;
	ld.global.u32 	%r135, [%rd6+-412];
	ld.shared.u32 	%r136, [%r3+960];
	mad.lo.s32 	%r137, %r136, %r135, %r134;
	ld.global.u32 	%r138, [%rd6+-408];
	ld.shared.u32 	%r139, [%r3+956];
	mad.lo.s32 	%r140, %r139, %r138, %r137;
	ld.global.u32 	%r141, [%rd6+-404];
	ld.shared.u32 	%r142, [%r3+952];
	mad.lo.s32 	%r143, %r142, %r141, %r140;
	ld.global.u32 	%r144, [%rd6+-400];
	ld.shared.u32 	%r145, [%r3+948];
	mad.lo.s32 	%r146, %r145, %r144, %r143;
	ld.global.u32 	%r147, [%rd6+-396];
	ld.shared.u32 	%r148, [%r3+944];
	mad.lo.s32 	%r149, %r148, %r147, %r146;
	ld.global.u32 	%r150, [%rd6+-392];
	ld.shared.u32 	%r151, [%r3+940];
	mad.lo.s32 	%r152, %r151, %r150, %r149;
	ld.global.u32 	%r153, [%rd6+-388];
	ld.shared.u32 	%r154, [%r3+936];
	mad.lo.s32 	%r155, %r154, %r153, %r152;
	ld.global.u32 	%r156, [%rd6+-384];
	ld.shared.u32 	%r157, [%r3+932];
	mad.lo.s32 	%r158, %r157, %r156, %r155;
	ld.global.u32 	%r159, [%rd6+-380];
	ld.shared.u32 	%r160, [%r3+928];
	mad.lo.s32 	%r161, %r160, %r159, %r158;
	ld.global.u32 	%r162, [%rd6+-376];
	ld.shared.u32 	%r163, [%r3+924];
	mad.lo.s32 	%r164, %r163, %r162, %r161;
	ld.global.u32 	%r165, [%rd6+-372];
	ld.shared.u32 	%r166, [%r3+920];
	mad.lo.s32 	%r167, %r166, %r165, %r164;
	ld.global.u32 	%r168, [%rd6+-368];
	ld.shared.u32 	%r169, [%r3+916];
	mad.lo.s32 	%r170, %r169, %r168, %r167;
	ld.global.u32 	%r171, [%rd6+-364];
	ld.shared.u32 	%r172, [%r3+912];
	mad.lo.s32 	%r173, %r172, %r171, %r170;
	ld.global.u32 	%r174, [%rd6+-360];
	ld.shared.u32 	%r175, [%r3+908];
	mad.lo.s32 	%r176, %r175, %r174, %r173;
	ld.global.u32 	%r177, [%rd6+-356];
	ld.shared.u32 	%r178, [%r3+904];
	mad.lo.s32 	%r179, %r178, %r177, %r176;
	ld.global.u32 	%r180, [%rd6+-352];
	ld.shared.u32 	%r181, [%r3+900];
	mad.lo.s32 	%r182, %r181, %r180, %r179;
	ld.global.u32 	%r183, [%rd6+-348];
	ld.shared.u32 	%r184, [%r3+896];
	mad.lo.s32 	%r185, %r184, %r183, %r182;
	ld.global.u32 	%r186, [%rd6+-344];
	ld.shared.u32 	%r187, [%r3+892];
	mad.lo.s32 	%r188, %r187, %r186, %r185;
	ld.global.u32 	%r189, [%rd6+-340];
	ld.shared.u32 	%r190, [%r3+888];
	mad.lo.s32 	%r191, %r190, %r189, %r188;
	ld.global.u32 	%r192, [%rd6+-336];
	ld.shared.u32 	%r193, [%r3+884];
	mad.lo.s32 	%r194, %r193, %r192, %r191;
	ld.global.u32 	%r195, [%rd6+-332];
	ld.shared.u32 	%r196, [%r3+880];
	mad.lo.s32 	%r197, %r196, %r195, %r194;
	ld.global.u32 	%r198, [%rd6+-328];
	ld.shared.u32 	%r199, [%r3+876];
	mad.lo.s32 	%r200, %r199, %r198, %r197;
	ld.global.u32 	%r201, [%rd6+-324];
	ld.shared.u32 	%r202, [%r3+872];
	mad.lo.s32 	%r203, %r202, %r201, %r200;
	ld.global.u32 	%r204, [%rd6+-320];
	ld.shared.u32 	%r205, [%r3+868];
	mad.lo.s32 	%r206, %r205, %r204, %r203;
	ld.global.u32 	%r207, [%rd6+-316];
	ld.shared.u32 	%r208, [%r3+864];
	mad.lo.s32 	%r209, %r208, %r207, %r206;
	ld.global.u32 	%r210, [%rd6+-312];
	ld.shared.u32 	%r211, [%r3+860];
	mad.lo.s32 	%r212, %r211, %r210, %r209;
	ld.global.u32 	%r213, [%rd6+-308];
	ld.shared.u32 	%r214, [%r3+856];
	mad.lo.s32 	%r215, %r214, %r213, %r212;
	ld.global.u32 	%r216, [%rd6+-304];
	ld.shared.u32 	%r217, [%r3+852];
	mad.lo.s32 	%r218, %r217, %r216, %r215;
	ld.global.u32 	%r219, [%rd6+-300];
	ld.shared.u32 	%r220, [%r3+848];
	mad.lo.s32 	%r221, %r220, %r219, %r218;
	ld.global.u32 	%r222, [%rd6+-296];
	ld.shared.u32 	%r223, [%r3+844];
	mad.lo.s32 	%r224, %r223, %r222, %r221;
	ld.global.u32 	%r225, [%rd6+-292];
	ld.shared.u32 	%r226, [%r3+840];
	mad.lo.s32 	%r227, %r226, %r225, %r224;
	ld.global.u32 	%r228, [%rd6+-288];
	ld.shared.u32 	%r229, [%r3+836];
	mad.lo.s32 	%r230, %r229, %r228, %r227;
	ld.global.u32 	%r231, [%rd6+-284];
	ld.shared.u32 	%r232, [%r3+832];
	mad.lo.s32 	%r233, %r232, %r231, %r230;
	ld.global.u32 	%r234, [%rd6+-280];
	ld.shared.u32 	%r235, [%r3+828];
	mad.lo.s32 	%r236, %r235, %r234, %r233;
	ld.global.u32 	%r237, [%rd6+-276];
	ld.shared.u32 	%r238, [%r3+824];
	mad.lo.s32 	%r239, %r238, %r237, %r236;
	ld.global.u32 	%r240, [%rd6+-272];
	ld.shared.u32 	%r241, [%r3+820];
	mad.lo.s32 	%r242, %r241, %r240, %r239;
	ld.global.u32 	%r243, [%rd6+-268];
	ld.shared.u32 	%r244, [%r3+816];
	mad.lo.s32 	%r245, %r244, %r243, %r242;
	ld.global.u32 	%r246, [%rd6+-264];
	ld.shared.u32 	%r247, [%r3+812];
	mad.lo.s32 	%r248, %r247, %r246, %r245;
	ld.global.u32 	%r249, [%rd6+-260];
	ld.shared.u32 	%r250, [%r3+808];
	mad.lo.s32 	%r251, %r250, %r249, %r248;
	ld.global.u32 	%r252, [%rd6+-256];
	ld.shared.u32 	%r253, [%r3+804];
	mad.lo.s32 	%r254, %r253, %r252, %r251;
	ld.global.u32 	%r255, [%rd6+-252];
	ld.shared.u32 	%r256, [%r3+800];
	mad.lo.s32 	%r257, %r256, %r255, %r254;
	ld.global.u32 	%r258, [%rd6+-248];
	ld.shared.u32 	%r259, [%r3+796];
	mad.lo.s32 	%r260, %r259, %r258, %r257;
	ld.global.u32 	%r261, [%rd6+-244];
	ld.shared.u32 	%r262, [%r3+792];
	mad.lo.s32 	%r263, %r262, %r261, %r260;
	ld.global.u32 	%r264, [%rd6+-240];
	ld.shared.u32 	%r265, [%r3+788];
	mad.lo.s32 	%r266, %r265, %r264, %r263;
	ld.global.u32 	%r267, [%rd6+-236];
	ld.shared.u32 	%r268, [%r3+784];
	mad.lo.s32 	%r269, %r268, %r267, %r266;
	ld.global.u32 	%r270, [%rd6+-232];
	ld.shared.u32 	%r271, [%r3+780];
	mad.lo.s32 	%r272, %r271, %r270, %r269;
	ld.global.u32 	%r273, [%rd6+-228];
	ld.shared.u32 	%r274, [%r3+776];
	mad.lo.s32 	%r275, %r274, %r273, %r272;
	ld.global.u32 	%r276, [%rd6+-224];
	ld.shared.u32 	%r277, [%r3+772];
	mad.lo.s32 	%r298, %r277, %r276, %r275;
	mov.b32 	%r297, 0;
$L__BB2_10:
	mul.wide.s32 	%rd17, %r297, 4;
	add.s64 	%rd8, %rd6, %rd17;
	ld.global.u32 	%r278, [%rd8+-220];
	sub.s32 	%r279, %r1, %r297;
	shl.b32 	%r280, %r279, 2;
	add.s32 	%r282, %r37, %r280;
	add.s32 	%r21, %r282, 1024;
	ld.shared.u32 	%r283, [%r282+1024];
	mad.lo.s32 	%r284, %r283, %r278, %r298;
	ld.global.u32 	%r285, [%rd8+-216];
	ld.shared.u32 	%r286, [%r282+1020];
	mad.lo.s32 	%r287, %r286, %r285, %r284;
	ld.global.u32 	%r288, [%rd8+-212];
	ld.shared.u32 	%r289, [%r282+1016];
	mad.lo.s32 	%r22, %r289, %r288, %r287;
	setp.eq.s32 	%p6, %r297, 52;
	@%p6 bra 	$L__BB2_12;
	ld.global.u32 	%r290, [%rd8+-208];
	ld.shared.u32 	%r291, [%r21+-12];
	mad.lo.s32 	%r298, %r291, %r290, %r22;
	add.s32 	%r297, %r297, 4;
	bra.uni 	$L__BB2_10;
$L__BB2_12:
	mul.wide.s32 	%rd18, %r4, 4;
	add.s64 	%rd19, %rd6, %rd18;
	st.global.u32 	[%rd19], %r22;
$L__BB2_13:
	bar.sync 	0;
	add.s32 	%r292, %r292, 1;
	setp.ne.s32 	%p7, %r292, %r27;
	@%p7 bra 	$L__BB2_4;
$L__BB2_14:
	ret;
$L__BB2_15:
	ld.global.u32 	%r62, [%rd20+4];
	ld.shared.u32 	%r63, [%r10+8];
	mad.lo.s32 	%r64, %r63, %r62, %r296;
	ld.global.u32 	%r65, [%rd20+8];
	ld.shared.u32 	%r66, [%r10+4];
	mad.lo.s32 	%r67, %r66, %r65, %r64;
	ld.global.u32 	%r68, [%rd20+12];
	ld.shared.u32 	%r69, [%r10];
	mad.lo.s32 	%r294, %r69, %r68, %r67;
	add.s32 	%r293, %r293, -16;
	add.s64 	%rd20, %rd20, 16;
	bra.uni 	$L__BB2_6;

}
	// .globl	_Z7colsGPUPjii
.visible .entry _Z7colsGPUPjii(
	.param .u64 .ptr .align 1 _Z7colsGPUPjii_param_0,
	.param .u32 _Z7colsGPUPjii_param_1,
	.param .u32 _Z7colsGPUPjii_param_2
)
{
	.reg .pred 	%p<20>;
	.reg .b32 	%r<174>;
	.reg .b64 	%rd<19>;
	// demoted variable
	.shared .align 4 .b8 _ZZ7colsGPUPjiiE2cx[16384];
	ld.param.u64 	%rd2, [_Z7colsGPUPjii_param_0];
	ld.param.u32 	%r47, [_Z7colsGPUPjii_param_1];
	ld.param.u32 	%r48, [_Z7colsGPUPjii_param_2];
	cvta.to.global.u64 	%rd1, %rd2;
	mov.u32 	%r1, %ctaid.x;
	shl.b32 	%r2, %r1, 3;
	mov.u32 	%r3, %tid.x;
	setp.eq.s32 	%p2, %r1, 0;
	selp.u32 	%r4, 1, 0, %p2;
	mov.u32 	%r49, %nctaid.x;
	add.s32 	%r5, %r49, -1;
	setp.eq.s32 	%p3, %r1, %r5;
	and.b32  	%r50, %r48, 7;
	setp.ne.s32 	%p4, %r50, 0;
	shr.s32 	%r51, %r48, 31;
	shr.u32 	%r52, %r51, 29;
	add.s32 	%r53, %r48, %r52;
	and.b32  	%r54, %r53, -8;
	sub.s32 	%r55, %r48, %r54;
	selp.b32 	%r56, %r55, 8, %p4;
	selp.b32 	%r6, %r56, 8, %p3;
	setp.le.s32 	%p5, %r6, %r4;
	@%p5 bra 	$L__BB3_3;
	add.s32 	%r7, %r3, -256;
	shl.b32 	%r57, %r3, 2;
	mov.u32 	%r58, _ZZ7colsGPUPjiiE2cx;
	add.s32 	%r8, %r58, %r57;
	mov.u32 	%r165, %r4;
$L__BB3_2:
	add.s32 	%r59, %r2, %r165;
	mad.lo.s32 	%r60, %r59, %r47, %r7;
	mul.wide.u32 	%rd3, %r60, 4;
	add.s64 	%rd4, %rd1, %rd3;
	ld.global.u32 	%r61, [%rd4];
	shl.b32 	%r62, %r165, 11;
	add.s32 	%r63, %r8, %r62;
	st.shared.u32 	[%r63], %r61;
	add.s32 	%r165, %r165, 1;
	setp.ne.s32 	%p6, %r165, %r6;
	@%p6 bra 	$L__BB3_2;
$L__BB3_3:
	bar.sync 	0;
	setp.lt.s32 	%p7, %r47, 512;
	@%p7 bra 	$L__BB3_30;
	shr.u32 	%r65, %r3, 5;
	setp.eq.s32 	%p8, %r1, %r5;
	setp.eq.s32 	%p9, %r1, 0;
	shr.u32 	%r66, %r47, 8;
	or.b32  	%r67, %r1, %r3;
	setp.eq.s32 	%p10, %r67, 0;
	setp.ge.s32 	%p11, %r65, %r6;
	and.pred  	%p12, %p8, %p11;
	sub.s32 	%r68, %r6, %r4;
	or.pred  	%p1, %p10, %p12;
	shl.b32 	%r69, %r3, 2;
	and.b32  	%r70, %r69, 124;
	shl.b32 	%r71, %r65, 11;
	mov.u32 	%r72, _ZZ7colsGPUPjiiE2cx;
	add.s32 	%r73, %r72, %r71;
	add.s32 	%r74, %r73, %r70;
	add.s32 	%r11, %r74, 1024;
	and.b32  	%r12, %r68, 3;
	shl.b32 	%r75, %r4, 11;
	add.s32 	%r76, %r72, %r75;
	add.s32 	%r13, %r76, %r69;
	add.s32 	%r77, %r2, %r4;
	mul.lo.s32 	%r14, %r77, %r47;
	selp.b32 	%r15, 2, 1, %p9;
	shl.b32 	%r78, %r15, 11;
	add.s32 	%r79, %r72, %r78;
	add.s32 	%r16, %r79, %r69;
	add.s32 	%r80, %r2, %r15;
	mul.lo.s32 	%r17, %r80, %r47;
	selp.b32 	%r18, 3, 2, %p9;
	add.s32 	%r81, %r2, %r18;
	mul.lo.s32 	%r19, %r81, %r47;
	selp.b32 	%r20, 4, 3, %p9;
	add.s32 	%r21, %r66, -2;
	shl.b32 	%r22, %r47, 2;
	add.s32 	%r82, %r69, %r72;
	add.s32 	%r23, %r82, 4096;
	mov.b32 	%r166, 0;
$L__BB3_5:
	mov.u32 	%r24, %r166;
	@%p1 bra 	$L__BB3_7;
	ld.shared.u32 	%r83, [%r11+-220];
	ld.shared.u32 	%r84, [%r11+-476];
	add.s32 	%r85, %r84, %r83;
	ld.shared.u32 	%r86, [%r11+-716];
	add.s32 	%r87, %r85, %r86;
	ld.shared.u32 	%r88, [%r11+-1024];
	add.s32 	%r89, %r87, %r88;
	st.shared.u32 	[%r11], %r89;
$L__BB3_7:
	bar.sync 	0;
	@%p1 bra 	$L__BB3_9;
	ld.shared.u32 	%r90, [%r11+-92];
	ld.shared.u32 	%r91, [%r11+-348];
	add.s32 	%r92, %r91, %r90;
	ld.shared.u32 	%r93, [%r11+-588];
	add.s32 	%r94, %r92, %r93;
	ld.shared.u32 	%r95, [%r11+-896];
	add.s32 	%r96, %r94, %r95;
	st.shared.u32 	[%r11+128], %r96;
$L__BB3_9:
	bar.sync 	0;
	@%p1 bra 	$L__BB3_11;
	ld.shared.u32 	%r97, [%r11+36];
	ld.shared.u32 	%r98, [%r11+-220];
	add.s32 	%r99, %r98, %r97;
	ld.shared.u32 	%r100, [%r11+-460];
	add.s32 	%r101, %r99, %r100;
	ld.shared.u32 	%r102, [%r11+-768];
	add.s32 	%r103, %r101, %r102;
	st.shared.u32 	[%r11+256], %r103;
$L__BB3_11:
	bar.sync 	0;
	@%p1 bra 	$L__BB3_13;
	ld.shared.u32 	%r104, [%r11+164];
	ld.shared.u32 	%r105, [%r11+-92];
	add.s32 	%r106, %r105, %r104;
	ld.shared.u32 	%r107, [%r11+-332];
	add.s32 	%r108, %r106, %r107;
	ld.shared.u32 	%r109, [%r11+-640];
	add.s32 	%r110, %r108, %r109;
	st.shared.u32 	[%r11+384], %r110;
$L__BB3_13:
	bar.sync 	0;
	@%p1 bra 	$L__BB3_15;
	ld.shared.u32 	%r111, [%r11+292];
	ld.shared.u32 	%r112, [%r11+36];
	add.s32 	%r113, %r112, %r111;
	ld.shared.u32 	%r114, [%r11+-204];
	add.s32 	%r115, %r113, %r114;
	ld.shared.u32 	%r116, [%r11+-512];
	add.s32 	%r117, %r115, %r116;
	st.shared.u32 	[%r11+512], %r117;
$L__BB3_15:
	bar.sync 	0;
	@%p1 bra 	$L__BB3_17;
	ld.shared.u32 	%r118, [%r11+420];
	ld.shared.u32 	%r119, [%r11+164];
	add.s32 	%r120, %r119, %r118;
	ld.shared.u32 	%r121, [%r11+-76];
	add.s32 	%r122, %r120, %r121;
	ld.shared.u32 	%r123, [%r11+-384];
	add.s32 	%r124, %r122, %r123;
	st.shared.u32 	[%r11+640], %r124;
$L__BB3_17:
	bar.sync 	0;
	@%p1 bra 	$L__BB3_19;
	ld.shared.u32 	%r125, [%r11+548];
	ld.shared.u32 	%r126, [%r11+292];
	add.s32 	%r127, %r126, %r125;
	ld.shared.u32 	%r128, [%r11+52];
	add.s32 	%r129, %r127, %r128;
	ld.shared.u32 	%r130, [%r11+-256];
	add.s32 	%r131, %r129, %r130;
	st.shared.u32 	[%r11+768], %r131;
$L__BB3_19:
	bar.sync 	0;
	@%p1 bra 	$L__BB3_21;
	ld.shared.u32 	%r132, [%r11+676];
	ld.shared.u32 	%r133, [%r11+420];
	add.s32 	%r134, %r133, %r132;
	ld.shared.u32 	%r135, [%r11+180];
	add.s32 	%r136, %r134, %r135;
	ld.shared.u32 	%r137, [%r11+-128];
	add.s32 	%r138, %r136, %r137;
	st.shared.u32 	[%r11+896], %r138;
$L__BB3_21:
	setp.gt.s32 	%p13, %r6, %r4;
	bar.sync 	0;
	@%p13 bra 	$L__BB3_22;
	bra.uni 	$L__BB3_29;
$L__BB3_22:
	setp.eq.s32 	%p14, %r12, 0;
	shl.b32 	%r25, %r24, 8;
	add.s32 	%r26, %r25, %r3;
	mov.u32 	%r167, %r4;
	@%p14 bra 	$L__BB3_26;
	setp.eq.s32 	%p15, %r12, 1;
	ld.shared.u32 	%r139, [%r13+1024];
	st.shared.u32 	[%r13], %r139;
	add.s32 	%r140, %r26, %r14;
	mul.wide.u32 	%rd5, %r140, 4;
	add.s64 	%rd6, %rd1, %rd5;
	st.global.u32 	[%rd6], %r139;
	mov.u32 	%r167, %r15;
	@%p15 bra 	$L__BB3_26;
	setp.eq.s32 	%p16, %r12, 2;
	ld.shared.u32 	%r141, [%r16+1024];
	st.shared.u32 	[%r16], %r141;
	add.s32 	%r142, %r26, %r17;
	mul.wide.u32 	%rd7, %r142, 4;
	add.s64 	%rd8, %rd1, %rd7;
	st.global.u32 	[%rd8], %r141;
	mov.u32 	%r167, %r18;
	@%p16 bra 	$L__BB3_26;
	shl.b32 	%r143, %r18, 11;
	mov.u32 	%r144, _ZZ7colsGPUPjiiE2cx;
	add.s32 	%r145, %r144, %r143;
	shl.b32 	%r146, %r3, 2;
	add.s32 	%r147, %r145, %r146;
	ld.shared.u32 	%r148, [%r147+1024];
	st.shared.u32 	[%r147], %r148;
	add.s32 	%r149, %r26, %r19;
	mul.wide.u32 	%rd9, %r149, 4;
	add.s64 	%rd10, %rd1, %rd9;
	st.global.u32 	[%rd10], %r148;
	mov.u32 	%r167, %r20;
$L__BB3_26:
	sub.s32 	%r150, %r4, %r6;
	setp.gt.u32 	%p17, %r150, -4;
	@%p17 bra 	$L__BB3_29;
	sub.s32 	%r173, %r167, %r6;
	add.s32 	%r151, %r2, %r167;
	mul.lo.s32 	%r152, %r47, %r151;
	add.s32 	%r153, %r152, %r47;
	add.s32 	%r154, %r3, %r153;
	add.s32 	%r172, %r154, %r25;
	add.s32 	%r155, %r151, 2;
	mad.lo.s32 	%r156, %r47, %r155, %r3;
	add.s32 	%r171, %r156, %r25;
	add.s32 	%r157, %r151, 3;
	mad.lo.s32 	%r158, %r47, %r157, %r3;
	add.s32 	%r170, %r158, %r25;
	add.s32 	%r159, %r3, %r152;
	add.s32 	%r169, %r159, %r25;
	shl.b32 	%r160, %r167, 11;
	add.s32 	%r168, %r23, %r160;
$L__BB3_28:
	ld.shared.u32 	%r161, [%r168+-3072];
	st.shared.u32 	[%r168+-4096], %r161;
	mul.wide.u32 	%rd11, %r169, 4;
	add.s64 	%rd12, %rd1, %rd11;
	st.global.u32 	[%rd12], %r161;
	ld.shared.u32 	%r162, [%r168+-1024];
	st.shared.u32 	[%r168+-2048], %r162;
	mul.wide.u32 	%rd13, %r172, 4;
	add.s64 	%rd14, %rd1, %rd13;
	st.global.u32 	[%rd14], %r162;
	ld.shared.u32 	%r163, [%r168+1024];
	st.shared.u32 	[%r168], %r163;
	mul.wide.u32 	%rd15, %r171, 4;
	add.s64 	%rd16, %rd1, %rd15;
	st.global.u32 	[%rd16], %r163;
	ld.shared.u32 	%r164, [%r168+3072];
	st.shared.u32 	[%r168+2048], %r164;
	mul.wide.u32 	%rd17, %r170, 4;
	add.s64 	%rd18, %rd1, %rd17;
	st.global.u32 	[%rd18], %r164;
	add.s32 	%r173, %r173, 4;
	add.s32 	%r172, %r172, %r22;
	add.s32 	%r171, %r171, %r22;
	add.s32 	%r170, %r170, %r22;
	add.s32 	%r169, %r169, %r22;
	add.s32 	%r168, %r168, 8192;
	setp.ne.s32 	%p18, %r173, 0;
	@%p18 bra 	$L__BB3_28;
$L__BB3_29:
	bar.sync 	0;
	add.s32 	%r166, %r24, 1;
	setp.ne.s32 	%p19, %r24, %r21;
	@%p19 bra 	$L__BB3_5;
$L__BB3_30:
	ret;

}


// ===== COMPILED SASS (sm_100) =====

	.target	sm_100

	.elftype	@"ET_EXEC"


//--------------------- .note.nv.tkinfo           --------------------------
	.section	.note.nv.tkinfo,"",@"SHT_NOTE"
	.sectionflags	@"SHF_NOTE_NV_TKINFO"
	.tkinfo
        /*0018*/ 	.word	0x00000002
        /*0030*/ 	.string	""
        /*0030*/ 	.string	"ptxas"
        /*0030*/ 	.string	"Cuda compilation tools, release 13.0, V13.0.88"
        /*0030*/ 	.string	"Build cuda_13.0.r13.0/compiler.36424714_0"
        /*0030*/ 	.string	"-arch sm_100 -m 64 "



//--------------------- .note.nv.cuinfo           --------------------------
	.section	.note.nv.cuinfo,"",@"SHT_NOTE"
	.sectionflags	@"SHF_NOTE_NV_CUINFO"
        /*0018*/ 	.short	0x0002
        /*001a*/ 	.short	0x0064
        /*001c*/ 	.short	0x0082
	.zero		2


//--------------------- .nv.info                  --------------------------
	.section	.nv.info,"",@"SHT_CUDA_INFO"
	.align	4


	//----- nvinfo : EIATTR_REGCOUNT
	.align		4
        /*0000*/ 	.byte	0x04, 0x2f
        /*0002*/ 	.short	(.L_1 - .L_0)
	.align		4
.L_0:
        /*0004*/ 	.word	index@(_Z11firstColGPUPji)
        /*0008*/ 	.word	0x0000000e


	//----- nvinfo : EIATTR_FRAME_SIZE
	.align		4
.L_1:
        /*000c*/ 	.byte	0x04, 0x11
        /*000e*/ 	.short	(.L_3 - .L_2)
	.align		4
.L_2:
        /*0010*/ 	.word	index@(_Z11firstColGPUPji)
        /*0014*/ 	.word	0x00000000


	//----- nvinfo : EIATTR_REGCOUNT
	.align		4
.L_3:
        /*0018*/ 	.byte	0x04, 0x2f
        /*001a*/ 	.short	(.L_5 - .L_4)
	.align		4
.L_4:
        /*001c*/ 	.word	index@(_Z7colYGPUPji)
        /*0020*/ 	.word	0x0000000e


	//----- nvinfo : EIATTR_FRAME_SIZE
	.align		4
.L_5:
        /*0024*/ 	.byte	0x04, 0x11
        /*0026*/ 	.short	(.L_7 - .L_6)
	.align		4
.L_6:
        /*0028*/ 	.word	index@(_Z7colYGPUPji)
        /*002c*/ 	.word	0x00000000


	//----- nvinfo : EIATTR_REGCOUNT
	.align		4
.L_7:
        /*0030*/ 	.byte	0x04, 0x2f
        /*0032*/ 	.short	(.L_9 - .L_8)
	.align		4
.L_8:
        /*0034*/ 	.word	index@(_Z10lastEntGPUPjS_ii)
        /*0038*/ 	.word	0x0000001f


	//----- nvinfo : EIATTR_FRAME_SIZE
	.align		4
.L_9:
        /*003c*/ 	.byte	0x04, 0x11
        /*003e*/ 	.short	(.L_11 - .L_10)
	.align		4
.L_10:
        /*0040*/ 	.word	index@(_Z10lastEntGPUPjS_ii)
        /*0044*/ 	.word	0x00000000


	//----- nvinfo : EIATTR_REGCOUNT
	.align		4
.L_11:
        /*0048*/ 	.byte	0x04, 0x2f
        /*004a*/ 	.short	(.L_13 - .L_12)
	.align		4
.L_12:
        /*004c*/ 	.word	index@(_Z7colsGPUPjii)
        /*0050*/ 	.word	0x00000028


	//----- nvinfo : EIATTR_FRAME_SIZE
	.align		4
.L_13:
        /*0054*/ 	.byte	0x04, 0x11
        /*0056*/ 	.short	(.L_15 - .L_14)
	.align		4
.L_14:
        /*0058*/ 	.word	index@(_Z7colsGPUPjii)
        /*005c*/ 	.word	0x00000000


	//----- nvinfo : EIATTR_MIN_STACK_SIZE
	.align		4
.L_15:
        /*0060*/ 	.byte	0x04, 0x12
        /*0062*/ 	.short	(.L_17 - .L_16)
	.align		4
.L_16:
        /*0064*/ 	.word	index@(_Z7colsGPUPjii)
        /*0068*/ 	.word	0x00000000


	//----- nvinfo : EIATTR_MIN_STACK_SIZE
	.align		4
.L_17:
        /*006c*/ 	.byte	0x04, 0x12
        /*006e*/ 	.short	(.L_19 - .L_18)
	.align		4
.L_18:
        /*0070*/ 	.word	index@(_Z10lastEntGPUPjS_ii)
        /*0074*/ 	.word	0x00000000


	//----- nvinfo : EIATTR_MIN_STACK_SIZE
	.align		4
.L_19:
        /*0078*/ 	.byte	0x04, 0x12
        /*007a*/ 	.short	(.L_21 - .L_20)
	.align		4
.L_20:
        /*007c*/ 	.word	index@(_Z7colYGPUPji)
        /*0080*/ 	.word	0x00000000


	//----- nvinfo : EIATTR_MIN_STACK_SIZE
	.align		4
.L_21:
        /*0084*/ 	.byte	0x04, 0x12
        /*0086*/ 	.short	(.L_23 - .L_22)
	.align		4
.L_22:
        /*0088*/ 	.word	index@(_Z11firstColGPUPji)
        /*008c*/ 	.word	0x00000000
.L_23:


//--------------------- .nv.compat                --------------------------
	.section	.nv.compat,"",@"SHT_CUDA_COMPAT_INFO"
	.align	4
        /*0000*/ 	.byte	0x02, 0x09, 0x00, 0x00, 0x02, 0x02, 0x01, 0x00, 0x02, 0x05, 0x05, 0x00, 0x03, 0x07, 0x01, 0x01
        /*0010*/ 	.byte	0x02, 0x03, 0x00, 0x00, 0x02, 0x06, 0x01, 0x00, 0x04, 0x0b, 0x08, 0x00, 0x09, 0x00, 0x00, 0x00
        /*0020*/ 	.byte	0x00, 0x00, 0x00, 0x00


//--------------------- .nv.info._Z7colsGPUPjii   --------------------------
	.section	.nv.info._Z7colsGPUPjii,"",@"SHT_CUDA_INFO"
	.sectionflags	@""
	.align	4


	//----- nvinfo : EIATTR_CUDA_API_VERSION
	.align		4
        /*0000*/ 	.byte	0x04, 0x37
        /*0002*/ 	.short	(.L_25 - .L_24)
.L_24:
        /*0004*/ 	.word	0x00000082


	//----- nvinfo : EIATTR_KPARAM_INFO
	.align		4
.L_25:
        /*0008*/ 	.byte	0x04, 0x17
        /*000a*/ 	.short	(.L_27 - .L_26)
.L_26:
        /*000c*/ 	.word	0x00000000
        /*0010*/ 	.short	0x0002
        /*0012*/ 	.short	0x000c
        /*0014*/ 	.byte	0x00, 0xf0, 0x11, 0x00


	//----- nvinfo : EIATTR_KPARAM_INFO
	.align		4
.L_27:
        /*0018*/ 	.byte	0x04, 0x17
        /*001a*/ 	.short	(.L_29 - .L_28)
.L_28:
        /*001c*/ 	.word	0x00000000
        /*0020*/ 	.short	0x0001
        /*0022*/ 	.short	0x0008
        /*0024*/ 	.byte	0x00, 0xf0, 0x11, 0x00


	//----- nvinfo : EIATTR_KPARAM_INFO
	.align		4
.L_29:
        /*0028*/ 	.byte	0x04, 0x17
        /*002a*/ 	.short	(.L_31 - .L_30)
.L_30:
        /*002c*/ 	.word	0x00000000
        /*0030*/ 	.short	0x0000
        /*0032*/ 	.short	0x0000
        /*0034*/ 	.byte	0x00, 0xf5, 0x21, 0x00


	//----- nvinfo : EIATTR_SPARSE_MMA_MASK
	.align		4
.L_31:
        /*0038*/ 	.byte	0x03, 0x50
        /*003a*/ 	.short	0x0000


	//----- nvinfo : EIATTR_MAXREG_COUNT
	.align		4
        /*003c*/ 	.byte	0x03, 0x1b
        /*003e*/ 	.short	0x00ff


	//----- nvinfo : EIATTR_NUM_BARRIERS
	.align		4
        /*0040*/ 	.byte	0x02, 0x4c
        /*0042*/ 	.byte	0x01
	.zero		1


	//----- nvinfo : EIATTR_MERCURY_ISA_VERSION
	.align		4
        /*0044*/ 	.byte	0x03, 0x5f
        /*0046*/ 	.short	0x0101


	//----- nvinfo : EIATTR_VRC_CTA_INIT_COUNT
	.align		4
        /*0048*/ 	.byte	0x02, 0x4a
	.zero		1
	.zero		1


	//----- nvinfo : EIATTR_EXIT_INSTR_OFFSETS
	.align		4
        /*004c*/ 	.byte	0x04, 0x1c
        /*004e*/ 	.short	(.L_33 - .L_32)


	//   ....[0]....
.L_32:
        /*0050*/ 	.word	0x000005d0


	//   ....[1]....
        /*0054*/ 	.word	0x000019e0


	//----- nvinfo : EIATTR_CBANK_PARAM_SIZE
	.align		4
.L_33:
        /*0058*/ 	.byte	0x03, 0x19
        /*005a*/ 	.short	0x0010


	//----- nvinfo : EIATTR_PARAM_CBANK
	.align		4
        /*005c*/ 	.byte	0x04, 0x0a
        /*005e*/ 	.short	(.L_35 - .L_34)
	.align		4
.L_34:
        /*0060*/ 	.word	index@(.nv.constant0._Z7colsGPUPjii)
        /*0064*/ 	.short	0x0380
        /*0066*/ 	.short	0x0010


	//----- nvinfo : EIATTR_SW_WAR
	.align		4
.L_35:
        /*0068*/ 	.byte	0x04, 0x36
        /*006a*/ 	.short	(.L_37 - .L_36)
.L_36:
        /*006c*/ 	.word	0x00000008
.L_37:


//--------------------- .nv.info._Z10lastEntGPUPjS_ii --------------------------
	.section	.nv.info._Z10lastEntGPUPjS_ii,"",@"SHT_CUDA_INFO"
	.sectionflags	@""
	.align	4


	//----- nvinfo : EIATTR_CUDA_API_VERSION
	.align		4
        /*0000*/ 	.byte	0x04, 0x37
        /*0002*/ 	.short	(.L_39 - .L_38)
.L_38:
        /*0004*/ 	.word	0x00000082


	//----- nvinfo : EIATTR_KPARAM_INFO
	.align		4
.L_39:
        /*0008*/ 	.byte	0x04, 0x17
        /*000a*/ 	.short	(.L_41 - .L_40)
.L_40:
        /*000c*/ 	.word	0x00000000
        /*0010*/ 	.short	0x0003
        /*0012*/ 	.short	0x0014
        /*0014*/ 	.byte	0x00, 0xf0, 0x11, 0x00


	//----- nvinfo : EIATTR_KPARAM_INFO
	.align		4
.L_41:
        /*0018*/ 	.byte	0x04, 0x17
        /*001a*/ 	.short	(.L_43 - .L_42)
.L_42:
        /*001c*/ 	.word	0x00000000
        /*0020*/ 	.short	0x0002
        /*0022*/ 	.short	0x0010
        /*0024*/ 	.byte	0x00, 0xf0, 0x11, 0x00


	//----- nvinfo : EIATTR_KPARAM_INFO
	.align		4
.L_43:
        /*0028*/ 	.byte	0x04, 0x17
        /*002a*/ 	.short	(.L_45 - .L_44)
.L_44:
        /*002c*/ 	.word	0x00000000
        /*0030*/ 	.short	0x0001
        /*0032*/ 	.short	0x0008
        /*0034*/ 	.byte	0x00, 0xf5, 0x21, 0x00


	//----- nvinfo : EIATTR_KPARAM_INFO
	.align		4
.L_45:
        /*0038*/ 	.byte	0x04, 0x17
        /*003a*/ 	.short	(.L_47 - .L_46)
.L_46:
        /*003c*/ 	.word	0x00000000
        /*0040*/ 	.short	0x0000
        /*0042*/ 	.short	0x0000
        /*0044*/ 	.byte	0x00, 0xf5, 0x21, 0x00


	//----- nvinfo : EIATTR_SPARSE_MMA_MASK
	.align		4
.L_47:
        /*0048*/ 	.byte	0x03, 0x50
        /*004a*/ 	.short	0x0000


	//----- nvinfo : EIATTR_MAXREG_COUNT
	.align		4
        /*004c*/ 	.byte	0x03, 0x1b
        /*004e*/ 	.short	0x00ff


	//----- nvinfo : EIATTR_NUM_BARRIERS
	.align		4
        /*0050*/ 	.byte	0x02, 0x4c
        /*0052*/ 	.byte	0x01
	.zero		1


	//----- nvinfo : EIATTR_MERCURY_ISA_VERSION
	.align		4
        /*0054*/ 	.byte	0x03, 0x5f
        /*0056*/ 	.short	0x0101


	//----- nvinfo : EIATTR_VRC_CTA_INIT_COUNT
	.align		4
        /*0058*/ 	.byte	0x02, 0x4a
	.zero		1
	.zero		1


	//----- nvinfo : EIATTR_EXIT_INSTR_OFFSETS
	.align		4
        /*005c*/ 	.byte	0x04, 0x1c
        /*005e*/ 	.short	(.L_49 - .L_48)


	//   ....[0]....
.L_48:
        /*0060*/ 	.word	0x00000330


	//   ....[1]....
        /*0064*/ 	.word	0x000034c0


	//----- nvinfo : EIATTR_CRS_STACK_SIZE
	.align		4
.L_49:
        /*0068*/ 	.byte	0x04, 0x1e
        /*006a*/ 	.short	(.L_51 - .L_50)
.L_50:
        /*006c*/ 	.word	0x00000000


	//----- nvinfo : EIATTR_CBANK_PARAM_SIZE
	.align		4
.L_51:
        /*0070*/ 	.byte	0x03, 0x19
        /*0072*/ 	.short	0x0018


	//----- nvinfo : EIATTR_PARAM_CBANK
	.align		4
        /*0074*/ 	.byte	0x04, 0x0a
        /*0076*/ 	.short	(.L_53 - .L_52)
	.align		4
.L_52:
        /*0078*/ 	.word	index@(.nv.constant0._Z10lastEntGPUPjS_ii)
        /*007c*/ 	.short	0x0380
        /*007e*/ 	.short	0x0018


	//----- nvinfo : EIATTR_SW_WAR
	.align		4
.L_53:
        /*0080*/ 	.byte	0x04, 0x36
        /*0082*/ 	.short	(.L_55 - .L_54)
.L_54:
        /*0084*/ 	.word	0x00000008
.L_55:


//--------------------- .nv.info._Z7colYGPUPji    --------------------------
	.section	.nv.info._Z7colYGPUPji,"",@"SHT_CUDA_INFO"
	.sectionflags	@""
	.align	4


	//----- nvinfo : EIATTR_CUDA_API_VERSION
	.align		4
        /*0000*/ 	.byte	0x04, 0x37
        /*0002*/ 	.short	(.L_57 - .L_56)
.L_56:
        /*0004*/ 	.word	0x00000082


	//----- nvinfo : EIATTR_KPARAM_INFO
	.align		4
.L_57:
        /*0008*/ 	.byte	0x04, 0x17
        /*000a*/ 	.short	(.L_59 - .L_58)
.L_58:
        /*000c*/ 	.word	0x00000000
        /*0010*/ 	.short	0x0001
        /*0012*/ 	.short	0x0008
        /*0014*/ 	.byte	0x00, 0xf0, 0x11, 0x00


	//----- nvinfo : EIATTR_KPARAM_INFO
	.align		4
.L_59:
        /*0018*/ 	.byte	0x04, 0x17
        /*001a*/ 	.short	(.L_61 - .L_60)
.L_60:
        /*001c*/ 	.word	0x00000000
        /*0020*/ 	.short	0x0000
        /*0022*/ 	.short	0x0000
        /*0024*/ 	.byte	0x00, 0xf5, 0x21, 0x00


	//----- nvinfo : EIATTR_SPARSE_MMA_MASK
	.align		4
.L_61:
        /*0028*/ 	.byte	0x03, 0x50
        /*002a*/ 	.short	0x0000


	//----- nvinfo : EIATTR_MAXREG_COUNT
	.align		4
        /*002c*/ 	.byte	0x03, 0x1b
        /*002e*/ 	.short	0x00ff


	//----- nvinfo : EIATTR_NUM_BARRIERS
	.align		4
        /*0030*/ 	.byte	0x02, 0x4c
        /*0032*/ 	.byte	0x01
	.zero		1


	//----- nvinfo : EIATTR_MERCURY_ISA_VERSION
	.align		4
        /*0034*/ 	.byte	0x03, 0x5f
        /*0036*/ 	.short	0x0101


	//----- nvinfo : EIATTR_VRC_CTA_INIT_COUNT
	.align		4
        /*0038*/ 	.byte	0x02, 0x4a
	.zero		1
	.zero		1


	//----- nvinfo : EIATTR_EXIT_INSTR_OFFSETS
	.align		4
        /*003c*/ 	.byte	0x04, 0x1c
        /*003e*/ 	.short	(.L_63 - .L_62)


	//   ....[0]....
.L_62:
        /*0040*/ 	.word	0x00000640


	//----- nvinfo : EIATTR_CBANK_PARAM_SIZE
	.align		4
.L_63:
        /*0044*/ 	.byte	0x03, 0x19
        /*0046*/ 	.short	0x000c


	//----- nvinfo : EIATTR_PARAM_CBANK
	.align		4
        /*0048*/ 	.byte	0x04, 0x0a
        /*004a*/ 	.short	(.L_65 - .L_64)
	.align		4
.L_64:
        /*004c*/ 	.word	index@(.nv.constant0._Z7colYGPUPji)
        /*0050*/ 	.short	0x0380
        /*0052*/ 	.short	0x000c


	//----- nvinfo : EIATTR_SW_WAR
	.align		4
.L_65:
        /*0054*/ 	.byte	0x04, 0x36
        /*0056*/ 	.short	(.L_67 - .L_66)
.L_66:
        /*0058*/ 	.word	0x00000008
.L_67:


//--------------------- .nv.info._Z11firstColGPUPji --------------------------
	.section	.nv.info._Z11firstColGPUPji,"",@"SHT_CUDA_INFO"
	.sectionflags	@""
	.align	4


	//----- nvinfo : EIATTR_CUDA_API_VERSION
	.align		4
        /*0000*/ 	.byte	0x04, 0x37
        /*0002*/ 	.short	(.L_69 - .L_68)
.L_68:
        /*0004*/ 	.word	0x00000082


	//----- nvinfo : EIATTR_KPARAM_INFO
	.align		4
.L_69:
        /*0008*/ 	.byte	0x04, 0x17
        /*000a*/ 	.short	(.L_71 - .L_70)
.L_70:
        /*000c*/ 	.word	0x00000000
        /*0010*/ 	.short	0x0001
        /*0012*/ 	.short	0x0008
        /*0014*/ 	.byte	0x00, 0xf0, 0x11, 0x00


	//----- nvinfo : EIATTR_KPARAM_INFO
	.align		4
.L_71:
        /*0018*/ 	.byte	0x04, 0x17
        /*001a*/ 	.short	(.L_73 - .L_72)
.L_72:
        /*001c*/ 	.word	0x00000000
        /*0020*/ 	.short	0x0000
        /*0022*/ 	.short	0x0000
        /*0024*/ 	.byte	0x00, 0xf5, 0x21, 0x00


	//----- nvinfo : EIATTR_SPARSE_MMA_MASK
	.align		4
.L_73:
        /*0028*/ 	.byte	0x03, 0x50
        /*002a*/ 	.short	0x0000


	//----- nvinfo : EIATTR_MAXREG_COUNT
	.align		4
        /*002c*/ 	.byte	0x03, 0x1b
        /*002e*/ 	.short	0x00ff


	//----- nvinfo : EIATTR_NUM_BARRIERS
	.align		4
        /*0030*/ 	.byte	0x02, 0x4c
        /*0032*/ 	.byte	0x01
	.zero		1


	//----- nvinfo : EIATTR_MERCURY_ISA_VERSION
	.align		4
        /*0034*/ 	.byte	0x03, 0x5f
        /*0036*/ 	.short	0x0101


	//----- nvinfo : EIATTR_VRC_CTA_INIT_COUNT
	.align		4
        /*0038*/ 	.byte	0x02, 0x4a
	.zero		1
	.zero		1


	//----- nvinfo : EIATTR_EXIT_INSTR_OFFSETS
	.align		4
        /*003c*/ 	.byte	0x04, 0x1c
        /*003e*/ 	.short	(.L_75 - .L_74)


	//   ....[0]....
.L_74:
        /*0040*/ 	.word	0x000000e0


	//   ....[1]....
        /*0044*/ 	.word	0x00000610


	//----- nvinfo : EIATTR_CBANK_PARAM_SIZE
	.align		4
.L_75:
        /*0048*/ 	.byte	0x03, 0x19
        /*004a*/ 	.short	0x000c


	//----- nvinfo : EIATTR_PARAM_CBANK
	.align		4
        /*004c*/ 	.byte	0x04, 0x0a
        /*004e*/ 	.short	(.L_77 - .L_76)
	.align		4
.L_76:
        /*0050*/ 	.word	index@(.nv.constant0._Z11firstColGPUPji)
        /*0054*/ 	.short	0x0380
        /*0056*/ 	.short	0x000c


	//----- nvinfo : EIATTR_SW_WAR
	.align		4
.L_77:
        /*0058*/ 	.byte	0x04, 0x36
        /*005a*/ 	.short	(.L_79 - .L_78)
.L_78:
        /*005c*/ 	.word	0x00000008
.L_79:


//--------------------- .nv.callgraph             --------------------------
	.section	.nv.callgraph,"",@"SHT_CUDA_CALLGRAPH"
	.align	4
	.sectionentsize	8
	.align		4
        /*0000*/ 	.word	0x00000000
	.align		4
        /*0004*/ 	.word	0xffffffff
	.align		4
        /*0008*/ 	.word	0x00000000
	.align		4
        /*000c*/ 	.word	0xfffffffe
	.align		4
        /*0010*/ 	.word	0x00000000
	.align		4
        /*0014*/ 	.word	0xfffffffd
	.align		4
        /*0018*/ 	.word	0x00000000
	.align		4
        /*001c*/ 	.word	0xfffffffc


//--------------------- .text._Z7colsGPUPjii      --------------------------
	.section	.text._Z7colsGPUPjii,"ax",@progbits
	.align	128
        .global         _Z7colsGPUPjii
        .type           _Z7colsGPUPjii,@function
        .size           _Z7colsGPUPjii,(.L_x_22 - _Z7colsGPUPjii)
        .other          _Z7colsGPUPjii,@"STO_CUDA_ENTRY STV_DEFAULT"
_Z7colsGPUPjii:
.text._Z7colsGPUPjii:
[----:B------:R-:W-:Y:S08]  /*0000*/  LDC R1, c[0x0][0x37c] ;  /* 0x0000df00ff017b82 */ /* 0x000ff00000000800 */
[----:B------:R-:W0:Y:S01]  /*0010*/  LDC R5, c[0x0][0x38c] ;  /* 0x0000e300ff057b82 */ /* 0x000e220000000800 */
[----:B------:R-:W1:Y:S01]  /*0020*/  S2R R0, SR_CTAID.X ;  /* 0x0000000000007919 */ /* 0x000e620000002500 */
[----:B------:R-:W2:Y:S01]  /*0030*/  LDCU UR4, c[0x0][0x370] ;  /* 0x00006e00ff0477ac */ /* 0x000ea20008000800 */
[----:B------:R-:W3:Y:S01]  /*0040*/  S2R R3, SR_TID.X ;  /* 0x0000000000037919 */ /* 0x000ee20000002100 */
[----:B------:R-:W4:Y:S01]  /*0050*/  LDCU.64 UR8, c[0x0][0x358] ;  /* 0x00006b00ff0877ac */ /* 0x000f220008000a00 */
[----:B--2---:R-:W-:Y:S01]  /*0060*/  UIADD3 UR4, UPT, UPT, UR4, -0x1, URZ ;  /* 0xffffffff04047890 */ /* 0x004fe2000fffe0ff */
[----:B0-----:R-:W-:-:S02]  /*0070*/  SHF.R.S32.HI R2, RZ, 0x1f, R5 ;  /* 0x0000001fff027819 */ /* 0x001fc40000011405 */
[----:B------:R-:W-:Y:S02]  /*0080*/  LOP3.LUT P0, RZ, R5, 0x7, RZ, 0xc0, !PT ;  /* 0x0000000705ff7812 */ /* 0x000fe4000780c0ff */
[----:B------:R-:W-:-:S04]  /*0090*/  LEA.HI R2, R2, R5, RZ, 0x3 ;  /* 0x0000000502027211 */ /* 0x000fc800078f18ff */
[----:B------:R-:W-:Y:S02]  /*00a0*/  LOP3.LUT R2, R2, 0xfffffff8, RZ, 0xc0, !PT ;  /* 0xfffffff802027812 */ /* 0x000fe400078ec0ff */
[C---:B-1----:R-:W-:Y:S02]  /*00b0*/  ISETP.NE.AND P2, PT, R0.reuse, RZ, PT ;  /* 0x000000ff0000720c */ /* 0x042fe40003f45270 */
[----:B------:R-:W-:Y:S01]  /*00c0*/  ISETP.NE.AND P1, PT, R0, UR4, PT ;  /* 0x0000000400007c0c */ /* 0x000fe2000bf25270 */
[----:B------:R-:W-:Y:S01]  /*00d0*/  IMAD.IADD R2, R5, 0x1, -R2 ;  /* 0x0000000105027824 */ /* 0x000fe200078e0a02 */
[----:B------:R-:W-:-:S04]  /*00e0*/  SEL R5, RZ, 0x1, P2 ;  /* 0x00000001ff057807 */ /* 0x000fc80001000000 */
[----:B------:R-:W-:-:S04]  /*00f0*/  SEL R2, R2, 0x8, P0 ;  /* 0x0000000802027807 */ /* 0x000fc80000000000 */
[----:B------:R-:W-:-:S04]  /*0100*/  SEL R2, R2, 0x8, !P1 ;  /* 0x0000000802027807 */ /* 0x000fc80004800000 */
[----:B------:R-:W-:-:S13]  /*0110*/  ISETP.GT.AND P0, PT, R2, R5, PT ;  /* 0x000000050200720c */ /* 0x000fda0003f04270 */
[----:B---34-:R-:W-:Y:S05]  /*0120*/  @!P0 BRA `(.L_x_0) ;  /* 0x00000004001c8947 */ /* 0x018fea0003800000 */
[----:B------:R-:W0:Y:S01]  /*0130*/  S2UR UR6, SR_CgaCtaId ;  /* 0x00000000000679c3 */ /* 0x000e220000008800 */
[----:B------:R-:W-:Y:S01]  /*0140*/  ISETP.GE.AND P0, PT, R5, R2, PT ;  /* 0x000000020500720c */ /* 0x000fe20003f06270 */
[----:B------:R-:W-:Y:S01]  /*0150*/  UMOV UR5, 0x400 ;  /* 0x0000040000057882 */ /* 0x000fe20000000000 */
[----:B------:R-:W1:Y:S01]  /*0160*/  LDCU UR7, c[0x0][0x388] ;  /* 0x00007100ff0777ac */ /* 0x000e620008000800 */
[----:B------:R-:W-:Y:S01]  /*0170*/  VIADD R4, R3, 0xffffff00 ;  /* 0xffffff0003047836 */ /* 0x000fe20000000000 */
[----:B------:R-:W-:-:S03]  /*0180*/  MOV R11, R5 ;  /* 0x00000005000b7202 */ /* 0x000fc60000000f00 */
[----:B------:R-:W2:Y:S01]  /*0190*/  LDC.64 R6, c[0x0][0x380] ;  /* 0x0000e000ff067b82 */ /* 0x000ea20000000a00 */
[----:B0-----:R-:W-:-:S06]  /*01a0*/  ULEA UR5, UR6, UR5, 0x18 ;  /* 0x0000000506057291 */ /* 0x001fcc000f8ec0ff */
[----:B------:R-:W-:Y:S01]  /*01b0*/  LEA R10, R3, UR5, 0x2 ;  /* 0x00000005030a7c11 */ /* 0x000fe2000f8e10ff */
[----:B-1----:R-:W-:Y:S06]  /*01c0*/  @P0 BRA `(.L_x_1) ;  /* 0x0000000000d00947 */ /* 0x002fec0003800000 */
[----:B------:R-:W-:Y:S01]  /*01d0*/  IMAD.IADD R8, R2, 0x1, -R11 ;  /* 0x0000000102087824 */ /* 0x000fe200078e0a0b */
[----:B------:R-:W-:-:S04]  /*01e0*/  PLOP3.LUT P0, PT, PT, PT, PT, 0x80, 0x8 ;  /* 0x000000000008781c */ /* 0x000fc80003f0f070 */
[----:B------:R-:W-:-:S13]  /*01f0*/  ISETP.GT.AND P1, PT, R8, 0x3, PT ;  /* 0x000000030800780c */ /* 0x000fda0003f24270 */
[----:B------:R-:W-:Y:S05]  /*0200*/  @!P1 BRA `(.L_x_2) ;  /* 0x0000000000709947 */ /* 0x000fea0003800000 */
[----:B------:R-:W0:Y:S01]  /*0210*/  LDC.64 R8, c[0x0][0x380] ;  /* 0x0000e000ff087b82 */ /* 0x000e220000000a00 */
[----:B------:R-:W-:Y:S01]  /*0220*/  PLOP3.LUT P0, PT, PT, PT, PT, 0x8, 0x80 ;  /* 0x000000000080781c */ /* 0x000fe20003f0e170 */
[----:B------:R-:W-:Y:S01]  /*0230*/  VIADD R20, R2, 0xfffffffd ;  /* 0xfffffffd02147836 */ /* 0x000fe20000000000 */
[----:B------:R-:W1:Y:S11]  /*0240*/  LDCU UR5, c[0x0][0x388] ;  /* 0x00007100ff0577ac */ /* 0x000e760008000800 */
.L_x_3:
[----:B------:R-:W-:-:S04]  /*0250*/  LEA R13, R0, R11, 0x3 ;  /* 0x0000000b000d7211 */ /* 0x000fc800078e18ff */
[C---:B------:R-:W-:Y:S01]  /*0260*/  IADD3 R19, PT, PT, R13.reuse, 0x3, RZ ;  /* 0x000000030d137810 */ /* 0x040fe20007ffe0ff */
[C---:B------:R-:W-:Y:S02]  /*0270*/  VIADD R15, R13.reuse, 0x1 ;  /* 0x000000010d0f7836 */ /* 0x040fe40000000000 */
[C---:B------:R-:W-:Y:S02]  /*0280*/  VIADD R17, R13.reuse, 0x2 ;  /* 0x000000020d117836 */ /* 0x040fe40000000000 */
[--C-:B-1----:R-:W-:Y:S02]  /*0290*/  IMAD R13, R13, UR5, R4.reuse ;  /* 0x000000050d0d7c24 */ /* 0x102fe4000f8e0204 */
[--C-:B------:R-:W-:Y:S02]  /*02a0*/  IMAD R15, R15, UR5, R4.reuse ;  /* 0x000000050f0f7c24 */ /* 0x100fe4000f8e0204 */
[--C-:B------:R-:W-:Y:S02]  /*02b0*/  IMAD R17, R17, UR5, R4.reuse ;  /* 0x0000000511117c24 */ /* 0x100fe4000f8e0204 */
[----:B------:R-:W-:-:S02]  /*02c0*/  IMAD R19, R19, UR5, R4 ;  /* 0x0000000513137c24 */ /* 0x000fc4000f8e0204 */
[----:B0--3--:R-:W-:-:S04]  /*02d0*/  IMAD.WIDE.U32 R12, R13, 0x4, R8 ;  /* 0x000000040d0c7825 */ /* 0x009fc800078e0008 */
[--C-:B------:R-:W-:Y:S02]  /*02e0*/  IMAD.WIDE.U32 R14, R15, 0x4, R8.reuse ;  /* 0x000000040f0e7825 */ /* 0x100fe400078e0008 */
[----:B------:R-:W3:Y:S02]  /*02f0*/  LDG.E R12, desc[UR8][R12.64] ;  /* 0x000000080c0c7981 */ /* 0x000ee4000c1e1900 */
[--C-:B------:R-:W-:Y:S02]  /*0300*/  IMAD.WIDE.U32 R16, R17, 0x4, R8.reuse ;  /* 0x0000000411107825 */ /* 0x100fe400078e0008 */
[----:B------:R-:W4:Y:S02]  /*0310*/  LDG.E R14, desc[UR8][R14.64] ;  /* 0x000000080e0e7981 */ /* 0x000f24000c1e1900 */
[----:B------:R-:W-:Y:S02]  /*0320*/  IMAD.WIDE.U32 R18, R19, 0x4, R8 ;  /* 0x0000000413127825 */ /* 0x000fe400078e0008 */
[----:B------:R-:W5:Y:S04]  /*0330*/  LDG.E R16, desc[UR8][R16.64] ;  /* 0x0000000810107981 */ /* 0x000f68000c1e1900 */
[----:B------:R-:W2:Y:S01]  /*0340*/  LDG.E R18, desc[UR8][R18.64] ;  /* 0x0000000812127981 */ /* 0x000ea2000c1e1900 */
[----:B------:R-:W-:-:S02]  /*0350*/  IMAD R21, R11, 0x800, R10 ;  /* 0x000008000b157824 */ /* 0x000fc400078e020a */
[----:B------:R-:W-:-:S05]  /*0360*/  VIADD R11, R11, 0x4 ;  /* 0x000000040b0b7836 */ /* 0x000fca0000000000 */
[----:B------:R-:W-:Y:S01]  /*0370*/  ISETP.GE.AND P1, PT, R11, R20, PT ;  /* 0x000000140b00720c */ /* 0x000fe20003f26270 */
[----:B---3--:R3:W-:Y:S04]  /*0380*/  STS [R21], R12 ;  /* 0x0000000c15007388 */ /* 0x0087e80000000800 */
[----:B----4-:R3:W-:Y:S04]  /*0390*/  STS [R21+0x800], R14 ;  /* 0x0008000e15007388 */ /* 0x0107e80000000800 */
[----:B-----5:R3:W-:Y:S04]  /*03a0*/  STS [R21+0x1000], R16 ;  /* 0x0010001015007388 */ /* 0x0207e80000000800 */
[----:B--2---:R3:W-:Y:S01]  /*03b0*/  STS [R21+0x1800], R18 ;  /* 0x0018001215007388 */ /* 0x0047e20000000800 */
[----:B------:R-:W-:Y:S05]  /*03c0*/  @!P1 BRA `(.L_x_3) ;  /* 0xfffffffc00a09947 */ /* 0x000fea000383ffff */
.L_x_2:
[----:B------:R-:W-:-:S04]  /*03d0*/  IADD3 R8, PT, PT, R2, -R11, RZ ;  /* 0x8000000b02087210 */ /* 0x000fc80007ffe0ff */
[----:B------:R-:W-:-:S13]  /*03e0*/  ISETP.GT.AND P1, PT, R8, 0x1, PT ;  /* 0x000000010800780c */ /* 0x000fda0003f24270 */
[----:B------:R-:W-:Y:S05]  /*03f0*/  @!P1 BRA `(.L_x_4) ;  /* 0x00000000003c9947 */ /* 0x000fea0003800000 */
[----:B---3--:R-:W0:Y:S01]  /*0400*/  LDC.64 R12, c[0x0][0x380] ;  /* 0x0000e000ff0c7b82 */ /* 0x008e220000000a00 */
[----:B------:R-:W1:Y:S01]  /*0410*/  LDCU UR5, c[0x0][0x388] ;  /* 0x00007100ff0577ac */ /* 0x000e620008000800 */
[----:B------:R-:W-:-:S04]  /*0420*/  IMAD R9, R0, 0x8, R11 ;  /* 0x0000000800097824 */ /* 0x000fc800078e020b */
[C---:B------:R-:W-:Y:S02]  /*0430*/  VIADD R15, R9.reuse, 0x1 ;  /* 0x00000001090f7836 */ /* 0x040fe40000000000 */
[--C-:B-1----:R-:W-:Y:S02]  /*0440*/  IMAD R9, R9, UR5, R4.reuse ;  /* 0x0000000509097c24 */ /* 0x102fe4000f8e0204 */
[----:B------:R-:W-:Y:S02]  /*0450*/  IMAD R15, R15, UR5, R4 ;  /* 0x000000050f0f7c24 */ /* 0x000fe4000f8e0204 */
[----:B0-----:R-:W-:-:S04]  /*0460*/  IMAD.WIDE.U32 R8, R9, 0x4, R12 ;  /* 0x0000000409087825 */ /* 0x001fc800078e000c */
[----:B------:R-:W-:Y:S02]  /*0470*/  IMAD.WIDE.U32 R12, R15, 0x4, R12 ;  /* 0x000000040f0c7825 */ /* 0x000fe400078e000c */
[----:B------:R-:W3:Y:S04]  /*0480*/  LDG.E R8, desc[UR8][R8.64] ;  /* 0x0000000808087981 */ /* 0x000ee8000c1e1900 */
[----:B------:R-:W4:Y:S01]  /*0490*/  LDG.E R12, desc[UR8][R12.64] ;  /* 0x000000080c0c7981 */ /* 0x000f22000c1e1900 */
[C---:B------:R-:W-:Y:S01]  /*04a0*/  LEA R15, R11.reuse, R10, 0xb ;  /* 0x0000000a0b0f7211 */ /* 0x040fe200078e58ff */
[----:B------:R-:W-:Y:S01]  /*04b0*/  VIADD R11, R11, 0x2 ;  /* 0x000000020b0b7836 */ /* 0x000fe20000000000 */
[----:B------:R-:W-:-:S03]  /*04c0*/  PLOP3.LUT P0, PT, PT, PT, PT, 0x8, 0x80 ;  /* 0x000000000080781c */ /* 0x000fc60003f0e170 */
[----:B---3--:R0:W-:Y:S04]  /*04d0*/  STS [R15], R8 ;  /* 0x000000080f007388 */ /* 0x0081e80000000800 */
[----:B----4-:R0:W-:Y:S06]  /*04e0*/  STS [R15+0x800], R12 ;  /* 0x0008000c0f007388 */ /* 0x0101ec0000000800 */
.L_x_4:
[----:B------:R-:W-:-:S13]  /*04f0*/  ISETP.NE.OR P0, PT, R11, R2, P0 ;  /* 0x000000020b00720c */ /* 0x000fda0000705670 */
[----:B------:R-:W-:Y:S05]  /*0500*/  @!P0 BRA `(.L_x_0) ;  /* 0x0000000000248947 */ /* 0x000fea0003800000 */
.L_x_1:
[----:B------:R-:W-:-:S05]  /*0510*/  LEA R9, R0, R11, 0x3 ;  /* 0x0000000b00097211 */ /* 0x000fca00078e18ff */
[----:B------:R-:W-:-:S04]  /*0520*/  IMAD R9, R9, UR7, R4 ;  /* 0x0000000709097c24 */ /* 0x000fc8000f8e0204 */
[----:B012---:R-:W-:-:S06]  /*0530*/  IMAD.WIDE.U32 R8, R9, 0x4, R6 ;  /* 0x0000000409087825 */ /* 0x007fcc00078e0006 */
[----:B------:R-:W2:Y:S01]  /*0540*/  LDG.E R8, desc[UR8][R8.64] ;  /* 0x0000000808087981 */ /* 0x000ea2000c1e1900 */
[C---:B------:R-:W-:Y:S01]  /*0550*/  IMAD R13, R11.reuse, 0x800, R10 ;  /* 0x000008000b0d7824 */ /* 0x040fe200078e020a */
[----:B------:R-:W-:-:S04]  /*0560*/  IADD3 R11, PT, PT, R11, 0x1, RZ ;  /* 0x000000010b0b7810 */ /* 0x000fc80007ffe0ff */
[----:B------:R-:W-:Y:S01]  /*0570*/  ISETP.NE.AND P0, PT, R11, R2, PT ;  /* 0x000000020b00720c */ /* 0x000fe20003f05270 */
[----:B--2---:R1:W-:-:S12]  /*0580*/  STS [R13], R8 ;  /* 0x000000080d007388 */ /* 0x0043d80000000800 */
[----:B------:R-:W-:Y:S05]  /*0590*/  @P0 BRA `(.L_x_1) ;  /* 0xfffffffc00dc0947 */ /* 0x000fea000383ffff */
.L_x_0:
[----:B------:R-:W4:Y:S08]  /*05a0*/  LDC R10, c[0x0][0x388] ;  /* 0x0000e200ff0a7b82 */ /* 0x000f300000000800 */
[----:B------:R-:W-:Y:S01]  /*05b0*/  BAR.SYNC.DEFER_BLOCKING 0x0 ;  /* 0x0000000000007b1d */ /* 0x000fe20000010000 */
[----:B----4-:R-:W-:-:S13]  /*05c0*/  ISETP.GE.AND P0, PT, R10, 0x200, PT ;  /* 0x000002000a00780c */ /* 0x010fda0003f06270 */
[----:B------:R-:W-:Y:S05]  /*05d0*/  @!P0 EXIT ;  /* 0x000000000000894d */ /* 0x000fea0003800000 */
[----:B--2---:R-:W2:Y:S01]  /*05e0*/  S2R R7, SR_CgaCtaId ;  /* 0x0000000000077919 */ /* 0x004ea20000008800 */
[----:B------:R-:W-:Y:S01]  /*05f0*/  MOV R4, 0x400 ;  /* 0x0000040000047802 */ /* 0x000fe20000000f00 */
[----:B01----:R-:W-:Y:S01]  /*0600*/  IMAD.SHL.U32 R8, R3, 0x4, RZ ;  /* 0x0000000403087824 */ /* 0x003fe200078e00ff */
[----:B------:R-:W-:Y:S01]  /*0610*/  LOP3.LUT P1, RZ, R0, R3, RZ, 0xfc, !PT ;  /* 0x0000000300ff7212 */ /* 0x000fe2000782fcff */
[----:B---3--:R-:W-:Y:S01]  /*0620*/  IMAD.IADD R12, R2, 0x1, -R5 ;  /* 0x00000001020c7824 */ /* 0x008fe200078e0a05 */
[----:B------:R-:W-:-:S04]  /*0630*/  MOV R14, 0x4 ;  /* 0x00000004000e7802 */ /* 0x000fc80000000f00 */
[----:B------:R-:W-:Y:S02]  /*0640*/  LOP3.LUT R12, R12, 0x3, RZ, 0xc0, !PT ;  /* 0x000000030c0c7812 */ /* 0x000fe400078ec0ff */
[----:B------:R-:W-:Y:S02]  /*0650*/  SEL R14, R14, 0x3, !P2 ;  /* 0x000000030e0e7807 */ /* 0x000fe40005000000 */
[----:B--2---:R-:W-:Y:S02]  /*0660*/  LEA R6, R7, R4, 0x18 ;  /* 0x0000000407067211 */ /* 0x004fe400078ec0ff */
[----:B------:R-:W-:Y:S02]  /*0670*/  SHF.R.U32.HI R7, RZ, 0x5, R3 ;  /* 0x00000005ff077819 */ /* 0x000fe40000011603 */
[C---:B------:R-:W-:Y:S01]  /*0680*/  IADD3 R11, PT, PT, R6.reuse, 0x800, RZ ;  /* 0x00000800060b7810 */ /* 0x040fe20007ffe0ff */
[C---:B------:R-:W-:Y:S01]  /*0690*/  VIADD R13, R6.reuse, 0x1000 ;  /* 0x00001000060d7836 */ /* 0x040fe20000000000 */
[----:B------:R-:W-:Y:S01]  /*06a0*/  @P2 IADD3 R13, PT, PT, R6, 0x800, RZ ;  /* 0x00000800060d2810 */ /* 0x000fe20007ffe0ff */
[----:B------:R-:W-:Y:S01]  /*06b0*/  @P2 IMAD.MOV R11, RZ, RZ, R6 ;  /* 0x000000ffff0b2224 */ /* 0x000fe200078e0206 */
[----:B------:R-:W-:-:S02]  /*06c0*/  LEA R9, R7, R6, 0xb ;  /* 0x0000000607097211 */ /* 0x000fc400078e58ff */
[----:B------:R-:W-:Y:S02]  /*06d0*/  ISETP.GE.AND P0, PT, R7, R2, PT ;  /* 0x000000020700720c */ /* 0x000fe40003f06270 */
[C---:B------:R-:W-:Y:S02]  /*06e0*/  LOP3.LUT R4, R8.reuse, 0x7c, RZ, 0xc0, !PT ;  /* 0x0000007c08047812 */ /* 0x040fe400078ec0ff */
[C---:B------:R-:W-:Y:S02]  /*06f0*/  IADD3 R6, PT, PT, R8.reuse, 0x1000, R6 ;  /* 0x0000100008067810 */ /* 0x040fe40007ffe006 */
[C---:B------:R-:W-:Y:S01]  /*0700*/  IADD3 R7, PT, PT, R8.reuse, R11, RZ ;  /* 0x0000000b08077210 */ /* 0x040fe20007ffe0ff */
[----:B------:R-:W-:Y:S02]  /*0710*/  IMAD.IADD R8, R8, 0x1, R13 ;  /* 0x0000000108087824 */ /* 0x000fe400078e020d */
[----:B------:R-:W-:Y:S01]  /*0720*/  HFMA2 R13, -RZ, RZ, 0, 1.1920928955078125e-07 ;  /* 0x00000002ff0d7431 */ /* 0x000fe200000001ff */
[----:B------:R-:W-:Y:S01]  /*0730*/  ISETP.EQ.AND P0, PT, R0, UR4, P0 ;  /* 0x0000000400007c0c */ /* 0x000fe20008702270 */
[----:B------:R-:W-:Y:S01]  /*0740*/  IMAD.IADD R4, R4, 0x1, R9 ;  /* 0x0000000104047824 */ /* 0x000fe200078e0209 */
[----:B------:R-:W-:Y:S01]  /*0750*/  LEA.HI R9, R10, 0xfffffffe, RZ, 0x18 ;  /* 0xfffffffe0a097811 */ /* 0x000fe200078fc0ff */
[----:B------:R-:W-:Y:S01]  /*0760*/  IMAD.MOV.U32 R10, RZ, RZ, RZ ;  /* 0x000000ffff0a7224 */ /* 0x000fe200078e00ff */
[----:B------:R-:W-:-:S02]  /*0770*/  PLOP3.LUT P1, PT, P1, P0, PT, 0x8f, 0xf8 ;  /* 0x0000000000f8781c */ /* 0x000fc40000f21177 */
[C---:B------:R-:W-:Y:S02]  /*0780*/  SEL R11, R13.reuse, 0x3, P2 ;  /* 0x000000030d0b7807 */ /* 0x040fe40001000000 */
[----:B------:R-:W-:Y:S02]  /*0790*/  SEL R13, R13, 0x1, !P2 ;  /* 0x000000010d0d7807 */ /* 0x000fe40005000000 */
[----:B------:R-:W-:-:S07]  /*07a0*/  LEA R15, R0, R11, 0x3 ;  /* 0x0000000b000f7211 */ /* 0x000fce00078e18ff */
.L_x_11:
[----:B------:R-:W-:Y:S01]  /*07b0*/  @!P1 LDS R16, [R4+0x324] ;  /* 0x0003240004109984 */ /* 0x000fe20000000800 */
[----:B------:R-:W-:-:S03]  /*07c0*/  ISETP.GT.AND P0, PT, R2, R5, PT ;  /* 0x000000050200720c */ /* 0x000fc60003f04270 */
[----:B------:R-:W-:Y:S04]  /*07d0*/  @!P1 LDS R17, [R4+0x224] ;  /* 0x0002240004119984 */ /* 0x000fe80000000800 */
[----:B01----:R-:W0:Y:S04]  /*07e0*/  @!P1 LDS R18, [R4+0x134] ;  /* 0x0001340004129984 */ /* 0x003e280000000800 */
[----:B------:R-:W1:Y:S01]  /*07f0*/  @!P1 LDS R19, [R4] ;  /* 0x0000000004139984 */ /* 0x000e620000000800 */
[----:B0-----:R-:W-:-:S05]  /*0800*/  @!P1 IADD3 R16, PT, PT, R18, R17, R16 ;  /* 0x0000001112109210 */ /* 0x001fca0007ffe010 */
[----:B-1----:R-:W-:-:S05]  /*0810*/  @!P1 IMAD.IADD R19, R16, 0x1, R19 ;  /* 0x0000000110139824 */ /* 0x002fca00078e0213 */
[----:B------:R-:W-:Y:S01]  /*0820*/  @!P1 STS [R4+0x400], R19 ;  /* 0x0004001304009388 */ /* 0x000fe20000000800 */
[----:B------:R-:W-:Y:S06]  /*0830*/  BAR.SYNC.DEFER_BLOCKING 0x0 ;  /* 0x0000000000007b1d */ /* 0x000fec0000010000 */
[----:B------:R-:W-:Y:S04]  /*0840*/  @!P1 LDS R16, [R4+0x3a4] ;  /* 0x0003a40004109984 */ /* 0x000fe80000000800 */
[----:B------:R-:W-:Y:S04]  /*0850*/  @!P1 LDS R17, [R4+0x2a4] ;  /* 0x0002a40004119984 */ /* 0x000fe80000000800 */
[----:B------:R-:W0:Y:S04]  /*0860*/  @!P1 LDS R18, [R4+0x1b4] ;  /* 0x0001b40004129984 */ /* 0x000e280000000800 */
[----:B------:R-:W1:Y:S01]  /*0870*/  @!P1 LDS R21, [R4+0x80] ;  /* 0x0000800004159984 */ /* 0x000e620000000800 */
[----:B0-----:R-:W-:-:S04]  /*0880*/  @!P1 IADD3 R16, PT, PT, R18, R17, R16 ;  /* 0x0000001112109210 */ /* 0x001fc80007ffe010 */
[----:B-1----:R-:W-:-:S05]  /*0890*/  @!P1 IADD3 R21, PT, PT, R16, R21, RZ ;  /* 0x0000001510159210 */ /* 0x002fca0007ffe0ff */
[----:B------:R-:W-:Y:S01]  /*08a0*/  @!P1 STS [R4+0x480], R21 ;  /* 0x0004801504009388 */ /* 0x000fe20000000800 */
[----:B------:R-:W-:Y:S06]  /*08b0*/  BAR.SYNC.DEFER_BLOCKING 0x0 ;  /* 0x0000000000007b1d */ /* 0x000fec0000010000 */
[----:B------:R-:W-:Y:S04]  /*08c0*/  @!P1 LDS R16, [R4+0x424] ;  /* 0x0004240004109984 */ /* 0x000fe80000000800 */
[----:B------:R-:W-:Y:S04]  /*08d0*/  @!P1 LDS R17, [R4+0x324] ;  /* 0x0003240004119984 */ /* 0x000fe80000000800 */
[----:B------:R-:W0:Y:S04]  /*08e0*/  @!P1 LDS R18, [R4+0x234] ;  /* 0x0002340004129984 */ /* 0x000e280000000800 */
[----:B------:R-:W1:Y:S01]  /*08f0*/  @!P1 LDS R19, [R4+0x100] ;  /* 0x0001000004139984 */ /* 0x000e620000000800 */
        /* <DEDUP_REMOVED lines=42> */
[----:B------:R0:W-:Y:S01]  /*0ba0*/  @!P1 STS [R4+0x780], R21 ;  /* 0x0007801504009388 */ /* 0x0001e20000000800 */
[----:B------:R-:W-:Y:S06]  /*0bb0*/  BAR.SYNC.DEFER_BLOCKING 0x0 ;  /* 0x0000000000007b1d */ /* 0x000fec0000010000 */
[----:B------:R-:W-:Y:S05]  /*0bc0*/  @!P0 BRA `(.L_x_5) ;  /* 0x0000000c00748947 */ /* 0x000fea0003800000 */
[----:B------:R-:W-:Y:S01]  /*0bd0*/  ISETP.NE.AND P0, PT, R12, RZ, PT ;  /* 0x000000ff0c00720c */ /* 0x000fe20003f05270 */
[----:B0-----:R-:W-:-:S12]  /*0be0*/  IMAD.MOV.U32 R21, RZ, RZ, R5 ;  /* 0x000000ffff157224 */ /* 0x001fd800078e0005 */
[----:B------:R-:W-:Y:S05]  /*0bf0*/  @!P0 BRA `(.L_x_6) ;  /* 0x0000000000888947 */ /* 0x000fea0003800000 */
[----:B------:R-:W0:Y:S01]  /*0c00*/  LDS R20, [R7+0x400] ;  /* 0x0004000007147984 */ /* 0x000e220000000800 */
[----:B------:R-:W1:Y:S01]  /*0c10*/  LDC.64 R16, c[0x0][0x380] ;  /* 0x0000e000ff107b82 */ /* 0x000e620000000a00 */
[----:B------:R-:W2:Y:S01]  /*0c20*/  LDCU UR4, c[0x0][0x388] ;  /* 0x00007100ff0477ac */ /* 0x000ea20008000800 */
[----:B------:R-:W-:Y:S01]  /*0c30*/  LEA R19, R0, R5, 0x3 ;  /* 0x0000000500137211 */ /* 0x000fe200078e18ff */
[----:B------:R-:W-:Y:S01]  /*0c40*/  IMAD R22, R10, 0x100, R3 ;  /* 0x000001000a167824 */ /* 0x000fe200078e0203 */
[----:B------:R-:W-:Y:S02]  /*0c50*/  ISETP.NE.AND P0, PT, R12, 0x1, PT ;  /* 0x000000010c00780c */ /* 0x000fe40003f05270 */
[----:B------:R-:W-:Y:S01]  /*0c60*/  MOV R21, R13 ;  /* 0x0000000d00157202 */ /* 0x000fe20000000f00 */
[----:B--2---:R-:W-:-:S04]  /*0c70*/  IMAD R19, R19, UR4, R22 ;  /* 0x0000000413137c24 */ /* 0x004fc8000f8e0216 */
[----:B-1----:R-:W-:Y:S01]  /*0c80*/  IMAD.WIDE.U32 R18, R19, 0x4, R16 ;  /* 0x0000000413127825 */ /* 0x002fe200078e0010 */
[----:B0-----:R0:W-:Y:S04]  /*0c90*/  STS [R7], R20 ;  /* 0x0000001407007388 */ /* 0x0011e80000000800 */
[----:B------:R0:W-:Y:S01]  /*0ca0*/  STG.E desc[UR8][R18.64], R20 ;  /* 0x0000001412007986 */ /* 0x0001e2000c101908 */
[----:B------:R-:W-:Y:S05]  /*0cb0*/  @!P0 BRA `(.L_x_6) ;  /* 0x0000000000588947 */ /* 0x000fea0003800000 */
[----:B------:R-:W1:Y:S01]  /*0cc0*/  LDS R23, [R8+0x400] ;  /* 0x0004000008177984 */ /* 0x000e620000000800 */
[----:B0-----:R-:W-:Y:S01]  /*0cd0*/  IMAD R19, R0, 0x8, R13 ;  /* 0x0000000800137824 */ /* 0x001fe200078e020d */
[----:B------:R-:W-:Y:S02]  /*0ce0*/  ISETP.NE.AND P0, PT, R12, 0x2, PT ;  /* 0x000000020c00780c */ /* 0x000fe40003f05270 */
[----:B------:R-:W-:Y:S01]  /*0cf0*/  MOV R21, R11 ;  /* 0x0000000b00157202 */ /* 0x000fe20000000f00 */
[----:B------:R-:W-:-:S04]  /*0d00*/  IMAD R19, R19, UR4, R22 ;  /* 0x0000000413137c24 */ /* 0x000fc8000f8e0216 */
[----:B------:R-:W-:Y:S01]  /*0d10*/  IMAD.WIDE.U32 R18, R19, 0x4, R16 ;  /* 0x0000000413127825 */ /* 0x000fe200078e0010 */
[----:B-1----:R1:W-:Y:S04]  /*0d20*/  STS [R8], R23 ;  /* 0x0000001708007388 */ /* 0x0023e80000000800 */
[----:B------:R1:W-:Y:S01]  /*0d30*/  STG.E desc[UR8][R18.64], R23 ;  /* 0x0000001712007986 */ /* 0x0003e2000c101908 */
[----:B------:R-:W-:Y:S05]  /*0d40*/  @!P0 BRA `(.L_x_6) ;  /* 0x0000000000348947 */ /* 0x000fea0003800000 */
[----:B-1----:R-:W0:Y:S01]  /*0d50*/  S2R R19, SR_CgaCtaId ;  /* 0x0000000000137919 */ /* 0x002e220000008800 */
[----:B------:R-:W-:Y:S01]  /*0d60*/  MOV R18, 0x400 ;  /* 0x0000040000127802 */ /* 0x000fe20000000f00 */
[----:B------:R-:W-:Y:S02]  /*0d70*/  IMAD.MOV.U32 R20, RZ, RZ, 0x1000 ;  /* 0x00001000ff147424 */ /* 0x000fe400078e00ff */
[----:B------:R-:W-:-:S04]  /*0d80*/  IMAD R21, R15, UR4, R22 ;  /* 0x000000040f157c24 */ /* 0x000fc8000f8e0216 */
[----:B------:R-:W-:Y:S01]  /*0d90*/  IMAD.WIDE.U32 R16, R21, 0x4, R16 ;  /* 0x0000000415107825 */ /* 0x000fe200078e0010 */
[----:B------:R-:W-:Y:S02]  /*0da0*/  MOV R21, R14 ;  /* 0x0000000e00157202 */ /* 0x000fe40000000f00 */
[----:B0-----:R-:W-:-:S04]  /*0db0*/  LEA R19, R19, R18, 0x18 ;  /* 0x0000001213137211 */ /* 0x001fc800078ec0ff */
[C---:B------:R-:W-:Y:S01]  /*0dc0*/  IADD3 R18, PT, PT, R19.reuse, 0x1800, RZ ;  /* 0x0000180013127810 */ /* 0x040fe20007ffe0ff */
[----:B------:R-:W-:-:S04]  /*0dd0*/  @P2 IMAD.IADD.U32 R18, R19, 0x1, R20 ;  /* 0x0000000113122824 */ /* 0x000fc800078e0014 */
[----:B------:R-:W-:-:S05]  /*0de0*/  IMAD R18, R3, 0x4, R18 ;  /* 0x0000000403127824 */ /* 0x000fca00078e0212 */
[----:B------:R-:W0:Y:S04]  /*0df0*/  LDS R19, [R18+0x400] ;  /* 0x0004000012137984 */ /* 0x000e280000000800 */
[----:B0-----:R2:W-:Y:S04]  /*0e00*/  STG.E desc[UR8][R16.64], R19 ;  /* 0x0000001310007986 */ /* 0x0015e8000c101908 */
[----:B------:R2:W-:Y:S02]  /*0e10*/  STS [R18], R19 ;  /* 0x0000001312007388 */ /* 0x0005e40000000800 */
.L_x_6:
[----:B--2---:R-:W-:-:S05]  /*0e20*/  IMAD.IADD R16, R5, 0x1, -R2 ;  /* 0x0000000105107824 */ /* 0x004fca00078e0a02 */
[----:B------:R-:W-:-:S13]  /*0e30*/  ISETP.GT.U32.AND P0, PT, R16, -0x4, PT ;  /* 0xfffffffc1000780c */ /* 0x000fda0003f04070 */
[----:B------:R-:W-:Y:S05]  /*0e40*/  @P0 BRA `(.L_x_5) ;  /* 0x0000000800d40947 */ /* 0x000fea0003800000 */
[----:B------:R-:W2:Y:S01]  /*0e50*/  LDC R16, c[0x0][0x388] ;  /* 0x0000e200ff107b82 */ /* 0x000ea20000000800 */
[C---:B------:R-:W-:Y:S01]  /*0e60*/  IMAD.IADD R26, R21.reuse, 0x1, -R2 ;  /* 0x00000001151a7824 */ /* 0x040fe200078e0a02 */
[----:B------:R-:W-:Y:S01]  /*0e70*/  LEA R17, R0, R21, 0x3 ;  /* 0x0000001500117211 */ /* 0x000fe200078e18ff */
[----:B------:R-:W-:-:S03]  /*0e80*/  IMAD R24, R21, 0x800, R6 ;  /* 0x0000080015187824 */ /* 0x000fc600078e0206 */
[----:B------:R-:W-:Y:S01]  /*0e90*/  ISETP.GE.AND P0, PT, R26, RZ, PT ;  /* 0x000000ff1a00720c */ /* 0x000fe20003f06270 */
[C---:B0-----:R-:W-:Y:S01]  /*0ea0*/  VIADD R20, R17.reuse, 0x3 ;  /* 0x0000000311147836 */ /* 0x041fe20000000000 */
[C---:B-1----:R-:W-:Y:S01]  /*0eb0*/  IADD3 R19, PT, PT, R17.reuse, 0x2, RZ ;  /* 0x0000000211137810 */ /* 0x042fe20007ffe0ff */
[CC--:B--2---:R-:W-:Y:S02]  /*0ec0*/  IMAD R18, R17.reuse, R16.reuse, R16 ;  /* 0x0000001011127224 */ /* 0x0c4fe400078e0210 */
[-CC-:B------:R-:W-:Y:S02]  /*0ed0*/  IMAD R17, R17, R16.reuse, R3.reuse ;  /* 0x0000001011117224 */ /* 0x180fe400078e0203 */
[-CC-:B------:R-:W-:Y:S01]  /*0ee0*/  IMAD R19, R19, R16.reuse, R3.reuse ;  /* 0x0000001013137224 */ /* 0x180fe200078e0203 */
[----:B------:R-:W-:Y:S01]  /*0ef0*/  IADD3 R29, PT, PT, R18, R3, RZ ;  /* 0x00000003121d7210 */ /* 0x000fe20007ffe0ff */
[----:B------:R-:W-:Y:S01]  /*0f00*/  IMAD R27, R20, R16, R3 ;  /* 0x00000010141b7224 */ /* 0x000fe200078e0203 */
[----:B------:R-:W-:-:S02]  /*0f10*/  LEA R30, R10, R17, 0x8 ;  /* 0x000000110a1e7211 */ /* 0x000fc400078e40ff */
[C---:B------:R-:W-:Y:S01]  /*0f20*/  LEA R28, R10.reuse, R19, 0x8 ;  /* 0x000000130a1c7211 */ /* 0x040fe200078e40ff */
[C---:B------:R-:W-:Y:S02]  /*0f30*/  IMAD R29, R10.reuse, 0x100, R29 ;  /* 0x000001000a1d7824 */ /* 0x040fe400078e021d */
[----:B------:R-:W-:Y:S01]  /*0f40*/  IMAD R27, R10, 0x100, R27 ;  /* 0x000001000a1b7824 */ /* 0x000fe200078e021b */
[----:B------:R-:W-:Y:S06]  /*0f50*/  @P0 BRA `(.L_x_7) ;  /* 0x00000008002c0947 */ /* 0x000fec0003800000 */
[----:B------:R-:W-:Y:S02]  /*0f60*/  IADD3 R17, PT, PT, -R26, RZ, RZ ;  /* 0x000000ff1a117210 */ /* 0x000fe40007ffe1ff */
[----:B------:R-:W-:Y:S02]  /*0f70*/  PLOP3.LUT P0, PT, PT, PT, PT, 0x80, 0x8 ;  /* 0x000000000008781c */ /* 0x000fe40003f0f070 */
[----:B------:R-:W-:-:S13]  /*0f80*/  ISETP.GT.AND P3, PT, R17, 0xc, PT ;  /* 0x0000000c1100780c */ /* 0x000fda0003f64270 */
[----:B------:R-:W-:Y:S05]  /*0f90*/  @!P3 BRA `(.L_x_8) ;  /* 0x000000040058b947 */ /* 0x000fea0003800000 */
[----:B------:R-:W-:-:S13]  /*0fa0*/  PLOP3.LUT P0, PT, PT, PT, PT, 0x8, 0x80 ;  /* 0x000000000080781c */ /* 0x000fda0003f0e170 */
.L_x_9:
[----:B0-----:R-:W0:Y:S01]  /*0fb0*/  LDS R34, [R24+-0xc00] ;  /* 0xfff4000018227984 */ /* 0x001e220000000800 */
[----:B------:R-:W1:Y:S01]  /*0fc0*/  LDC.64 R18, c[0x0][0x380] ;  /* 0x0000e000ff127b82 */ /* 0x000e620000000a00 */
[----:B------:R-:W-:Y:S02]  /*0fd0*/  VIADD R26, R26, 0x10 ;  /* 0x000000101a1a7836 */ /* 0x000fe40000000000 */
[----:B------:R-:W2:Y:S03]  /*0fe0*/  LDS R25, [R24+-0x400] ;  /* 0xfffc000018197984 */ /* 0x000ea60000000800 */
[----:B------:R-:W-:Y:S01]  /*0ff0*/  ISETP.GE.AND P3, PT, R26, -0xc, PT ;  /* 0xfffffff41a00780c */ /* 0x000fe20003f66270 */
[----:B------:R-:W3:Y:S04]  /*1000*/  LDS R32, [R24+0x400] ;  /* 0x0004000018207984 */ /* 0x000ee80000000800 */
[----:B------:R-:W4:Y:S04]  /*1010*/  LDS R17, [R24+0xc00] ;  /* 0x000c000018117984 */ /* 0x000f280000000800 */
[----:B------:R-:W5:Y:S04]  /*1020*/  LDS R33, [R24+0x1400] ;  /* 0x0014000018217984 */ /* 0x000f680000000800 */
[----:B------:R-:W5:Y:S04]  /*1030*/  LDS R37, [R24+0x1c00] ;  /* 0x001c000018257984 */ /* 0x000f680000000800 */
[----:B------:R-:W5:Y:S01]  /*1040*/  LDS R35, [R24+0x2400] ;  /* 0x0024000018237984 */ /* 0x000f620000000800 */
[----:B-1----:R-:W-:-:S03]  /*1050*/  IMAD.WIDE.U32 R20, R30, 0x4, R18 ;  /* 0x000000041e147825 */ /* 0x002fc600078e0012 */
[----:B------:R-:W1:Y:S01]  /*1060*/  LDS R36, [R24+0x2c00] ;  /* 0x002c000018247984 */ /* 0x000e620000000800 */
[----:B------:R-:W-:-:S04]  /*1070*/  IMAD.WIDE.U32 R22, R28, 0x4, R18 ;  /* 0x000000041c167825 */ /* 0x000fc800078e0012 */
[C---:B------:R-:W-:Y:S01]  /*1080*/  IMAD R28, R16.reuse, 0x4, R28 ;  /* 0x00000004101c7824 */ /* 0x040fe200078e021c */
[----:B0-----:R0:W-:Y:S04]  /*1090*/  STG.E desc[UR8][R20.64], R34 ;  /* 0x0000002214007986 */ /* 0x0011e8000c101908 */
[----:B--2---:R-:W-:Y:S04]  /*10a0*/  STS [R24+-0x800], R25 ;  /* 0xfff8001918007388 */ /* 0x004fe80000000800 */
[----:B------:R-:W-:Y:S01]  /*10b0*/  STS [R24+-0x1000], R34 ;  /* 0xfff0002218007388 */ /* 0x000fe20000000800 */
[----:B0-----:R-:W-:Y:S01]  /*10c0*/  IMAD.WIDE.U32 R20, R29, 0x4, R18 ;  /* 0x000000041d147825 */ /* 0x001fe200078e0012 */
[----:B------:R-:W-:-:S02]  /*10d0*/  LEA R29, R16, R29, 0x2 ;  /* 0x0000001d101d7211 */ /* 0x000fc400078e10ff */
[----:B------:R-:W-:Y:S04]  /*10e0*/  LDS R34, [R24+0x4c00] ;  /* 0x004c000018227984 */ /* 0x000fe80000000800 */
[----:B------:R0:W-:Y:S04]  /*10f0*/  STG.E desc[UR8][R20.64], R25 ;  /* 0x0000001914007986 */ /* 0x0001e8000c101908 */
[----:B---3--:R2:W-:Y:S04]  /*1100*/  STG.E desc[UR8][R22.64], R32 ;  /* 0x0000002016007986 */ /* 0x0085e8000c101908 */
[----:B------:R-:W3:Y:S01]  /*1110*/  LDS R25, [R24+0x4400] ;  /* 0x0044000018197984 */ /* 0x000ee20000000800 */
[----:B0-----:R-:W-:Y:S01]  /*1120*/  IMAD.WIDE.U32 R20, R27, 0x4, R18 ;  /* 0x000000041b147825 */ /* 0x001fe200078e0012 */
[----:B------:R-:W-:-:S02]  /*1130*/  LEA R27, R16, R27, 0x2 ;  /* 0x0000001b101b7211 */ /* 0x000fc400078e10ff */
[----:B----4-:R-:W-:Y:S01]  /*1140*/  STS [R24+0x800], R17 ;  /* 0x0008001118007388 */ /* 0x010fe20000000800 */
[----:B--2---:R-:W-:-:S03]  /*1150*/  IMAD R23, R16, 0x4, R30 ;  /* 0x0000000410177824 */ /* 0x004fc600078e021e */
[----:B------:R0:W-:Y:S01]  /*1160*/  STG.E desc[UR8][R20.64], R17 ;  /* 0x0000001114007986 */ /* 0x0001e2000c101908 */
[----:B------:R-:W-:-:S03]  /*1170*/  IMAD.WIDE.U32 R30, R29, 0x4, R18 ;  /* 0x000000041d1e7825 */ /* 0x000fc600078e0012 */
[----:B------:R-:W2:Y:S04]  /*1180*/  LDS R17, [R24+0x5400] ;  /* 0x0054000018117984 */ /* 0x000ea80000000800 */
[----:B-----5:R-:W-:Y:S01]  /*1190*/  STS [R24+0x1000], R33 ;  /* 0x0010002118007388 */ /* 0x020fe20000000800 */
[----:B0-----:R-:W-:-:S03]  /*11a0*/  IMAD.WIDE.U32 R20, R23, 0x4, R18 ;  /* 0x0000000417147825 */ /* 0x001fc600078e0012 */
[----:B------:R-:W-:Y:S04]  /*11b0*/  STS [R24], R32 ;  /* 0x0000002018007388 */ /* 0x000fe80000000800 */
[----:B------:R0:W-:Y:S04]  /*11c0*/  STG.E desc[UR8][R20.64], R33 ;  /* 0x0000002114007986 */ /* 0x0001e8000c101908 */
[----:B------:R4:W-:Y:S04]  /*11d0*/  STG.E desc[UR8][R30.64], R37 ;  /* 0x000000251e007986 */ /* 0x0009e8000c101908 */
[----:B------:R-:W5:Y:S01]  /*11e0*/  LDS R33, [R24+0x5c00] ;  /* 0x005c000018217984 */ /* 0x000f620000000800 */
[----:B0-----:R-:W-:-:S03]  /*11f0*/  IMAD.WIDE.U32 R20, R27, 0x4, R18 ;  /* 0x000000041b147825 */ /* 0x001fc600078e0012 */
[----:B------:R-:W-:Y:S01]  /*1200*/  STS [R24+0x1800], R37 ;  /* 0x0018002518007388 */ /* 0x000fe20000000800 */
[----:B----4-:R-:W-:-:S03]  /*1210*/  IMAD.WIDE.U32 R30, R28, 0x4, R18 ;  /* 0x000000041c1e7825 */ /* 0x010fc600078e0012 */
[----:B------:R-:W0:Y:S04]  /*1220*/  LDS R32, [R24+0x6400] ;  /* 0x0064000018207984 */ /* 0x000e280000000800 */
[----:B------:R-:W-:Y:S04]  /*1230*/  STG.E desc[UR8][R30.64], R35 ;  /* 0x000000231e007986 */ /* 0x000fe8000c101908 */
[----:B-1----:R1:W-:Y:S04]  /*1240*/  STG.E desc[UR8][R20.64], R36 ;  /* 0x0000002414007986 */ /* 0x0023e8000c101908 */
[----:B------:R-:W4:Y:S04]  /*1250*/  LDS R21, [R24+0x3400] ;  /* 0x0034000018157984 */ /* 0x000f280000000800 */
[----:B------:R-:W4:Y:S01]  /*1260*/  LDS R37, [R24+0x6c00] ;  /* 0x006c000018257984 */ /* 0x000f220000000800 */
[----:B-1----:R-:W-:-:S03]  /*1270*/  IMAD R20, R16, 0x4, R23 ;  /* 0x0000000410147824 */ /* 0x002fc600078e0217 */
[----:B------:R-:W-:Y:S01]  /*1280*/  STS [R24+0x2000], R35 ;  /* 0x0020002318007388 */ /* 0x000fe20000000800 */
[----:B------:R-:W-:-:S03]  /*1290*/  IMAD.WIDE.U32 R22, R20, 0x4, R18 ;  /* 0x0000000414167825 */ /* 0x000fc600078e0012 */
[----:B------:R-:W-:Y:S04]  /*12a0*/  STS [R24+0x2800], R36 ;  /* 0x0028002418007388 */ /* 0x000fe80000000800 */
[----:B---3--:R-:W-:Y:S04]  /*12b0*/  STS [R24+0x4000], R25 ;  /* 0x0040001918007388 */ /* 0x008fe80000000800 */
[----:B------:R-:W-:Y:S04]  /*12c0*/  STS [R24+0x4800], R34 ;  /* 0x0048002218007388 */ /* 0x000fe80000000800 */
[----:B--2---:R-:W-:Y:S04]  /*12d0*/  STS [R24+0x5000], R17 ;  /* 0x0050001118007388 */ /* 0x004fe80000000800 */
[----:B-----5:R-:W-:Y:S04]  /*12e0*/  STS [R24+0x5800], R33 ;  /* 0x0058002118007388 */ /* 0x020fe80000000800 */
[----:B0-----:R-:W-:Y:S04]  /*12f0*/  STS [R24+0x6000], R32 ;  /* 0x0060002018007388 */ /* 0x001fe80000000800 */
[----:B----4-:R0:W-:Y:S04]  /*1300*/  STG.E desc[UR8][R22.64], R21 ;  /* 0x0000001516007986 */ /* 0x0101e8000c101908 */
[----:B------:R-:W1:Y:S04]  /*1310*/  LDS R23, [R24+0x3c00] ;  /* 0x003c000018177984 */ /* 0x000e680000000800 */
[----:B------:R-:W-:Y:S01]  /*1320*/  STS [R24+0x3000], R21 ;  /* 0x0030001518007388 */ /* 0x000fe20000000800 */
[----:B0-----:R-:W-:-:S03]  /*1330*/  LEA R22, R16, R29, 0x2 ;  /* 0x0000001d10167211 */ /* 0x001fc600078e10ff */
[----:B------:R-:W-:Y:S02]  /*1340*/  STS [R24+0x6800], R37 ;  /* 0x0068002518007388 */ /* 0x000fe40000000800 */
[----:B------:R-:W-:-:S05]  /*1350*/  IMAD.WIDE.U32 R30, R22, 0x4, R18 ;  /* 0x00000004161e7825 */ /* 0x000fca00078e0012 */
[----:B-1----:R0:W-:Y:S04]  /*1360*/  STG.E desc[UR8][R30.64], R23 ;  /* 0x000000171e007986 */ /* 0x0021e8000c101908 */
[----:B------:R1:W-:Y:S01]  /*1370*/  STS [R24+0x3800], R23 ;  /* 0x0038001718007388 */ /* 0x0003e20000000800 */
[C---:B0-----:R-:W-:Y:S01]  /*1380*/  IMAD R31, R16.reuse, 0x4, R28 ;  /* 0x00000004101f7824 */ /* 0x041fe200078e021c */
[C---:B------:R-:W-:Y:S01]  /*1390*/  LEA R30, R16.reuse, R27, 0x2 ;  /* 0x0000001b101e7211 */ /* 0x040fe200078e10ff */
[----:B------:R-:W-:Y:S01]  /*13a0*/  IMAD R27, R16, 0x4, R20 ;  /* 0x00000004101b7824 */ /* 0x000fe200078e0214 */
[----:B-1----:R-:W-:Y:S01]  /*13b0*/  IADD3 R24, PT, PT, R24, 0x8000, RZ ;  /* 0x0000800018187810 */ /* 0x002fe20007ffe0ff */
[----:B------:R-:W-:Y:S01]  /*13c0*/  IMAD.WIDE.U32 R28, R31, 0x4, R18 ;  /* 0x000000041f1c7825 */ /* 0x000fe200078e0012 */
[----:B------:R-:W-:-:S03]  /*13d0*/  LEA R35, R16, R30, 0x2 ;  /* 0x0000001e10237211 */ /* 0x000fc600078e10ff */
[----:B------:R-:W-:Y:S01]  /*13e0*/  IMAD.WIDE.U32 R20, R27, 0x4, R18 ;  /* 0x000000041b147825 */ /* 0x000fe200078e0012 */
[----:B------:R0:W-:Y:S03]  /*13f0*/  STG.E desc[UR8][R28.64], R25 ;  /* 0x000000191c007986 */ /* 0x0001e6000c101908 */
[----:B------:R-:W-:Y:S02]  /*1400*/  IMAD R31, R16, 0x4, R31 ;  /* 0x00000004101f7824 */ /* 0x000fe400078e021f */
[----:B0-----:R-:W-:-:S04]  /*1410*/  IMAD.WIDE.U32 R28, R30, 0x4, R18 ;  /* 0x000000041e1c7825 */ /* 0x001fc800078e0012 */
[C---:B------:R-:W-:Y:S01]  /*1420*/  IMAD R30, R16.reuse, 0x4, R27 ;  /* 0x00000004101e7824 */ /* 0x040fe200078e021b */
[----:B------:R0:W-:Y:S01]  /*1430*/  STG.E desc[UR8][R28.64], R34 ;  /* 0x000000221c007986 */ /* 0x0001e2000c101908 */
[----:B------:R-:W-:-:S03]  /*1440*/  LEA R27, R16, R35, 0x2 ;  /* 0x00000023101b7211 */ /* 0x000fc600078e10ff */
[----:B------:R1:W-:Y:S01]  /*1450*/  STG.E desc[UR8][R20.64], R17 ;  /* 0x0000001114007986 */ /* 0x0003e2000c101908 */
[C---:B0-----:R-:W-:Y:S01]  /*1460*/  LEA R29, R16.reuse, R22, 0x2 ;  /* 0x00000016101d7211 */ /* 0x041fe200078e10ff */
[----:B------:R-:W-:Y:S02]  /*1470*/  IMAD R28, R16, 0x4, R31 ;  /* 0x00000004101c7824 */ /* 0x000fe400078e021f */
[----:B-1----:R-:W-:-:S04]  /*1480*/  IMAD.WIDE.U32 R20, R31, 0x4, R18 ;  /* 0x000000041f147825 */ /* 0x002fc800078e0012 */
[----:B------:R-:W-:Y:S01]  /*1490*/  IMAD.WIDE.U32 R22, R29, 0x4, R18 ;  /* 0x000000041d167825 */ /* 0x000fe200078e0012 */
[----:B------:R-:W-:-:S03]  /*14a0*/  LEA R29, R16, R29, 0x2 ;  /* 0x0000001d101d7211 */ /* 0x000fc600078e10ff */
[----:B------:R-:W-:Y:S01]  /*14b0*/  IMAD.WIDE.U32 R18, R35, 0x4, R18 ;  /* 0x0000000423127825 */ /* 0x000fe200078e0012 */
[----:B------:R0:W-:Y:S04]  /*14c0*/  STG.E desc[UR8][R22.64], R33 ;  /* 0x0000002116007986 */ /* 0x0001e8000c101908 */
[----:B------:R0:W-:Y:S04]  /*14d0*/  STG.E desc[UR8][R20.64], R32 ;  /* 0x0000002014007986 */ /* 0x0001e8000c101908 */
[----:B------:R0:W-:Y:S01]  /*14e0*/  STG.E desc[UR8][R18.64], R37 ;  /* 0x0000002512007986 */ /* 0x0001e2000c101908 */
[----:B------:R-:W-:Y:S05]  /*14f0*/  @!P3 BRA `(.L_x_9) ;  /* 0xfffffff800acb947 */ /* 0x000fea000383ffff */
.L_x_8:
[----:B------:R-:W-:-:S05]  /*1500*/  IMAD.MOV R17, RZ, RZ, -R26 ;  /* 0x000000ffff117224 */ /* 0x000fca00078e0a1a */
[----:B------:R-:W-:-:S13]  /*1510*/  ISETP.GT.AND P3, PT, R17, 0x4, PT ;  /* 0x000000041100780c */ /* 0x000fda0003f64270 */
[----:B------:R-:W-:Y:S05]  /*1520*/  @!P3 BRA `(.L_x_10) ;  /* 0x0000000000b0b947 */ /* 0x000fea0003800000 */
[----:B------:R-:W1:Y:S01]  /*1530*/  LDS R34, [R24+-0xc00] ;  /* 0xfff4000018227984 */ /* 0x000e620000000800 */
[----:B0-----:R-:W0:Y:S01]  /*1540*/  LDC.64 R18, c[0x0][0x380] ;  /* 0x0000e000ff127b82 */ /* 0x001e220000000a00 */
[----:B------:R-:W-:Y:S02]  /*1550*/  PLOP3.LUT P0, PT, PT, PT, PT, 0x8, 0x80 ;  /* 0x000000000080781c */ /* 0x000fe40003f0e170 */
[----:B------:R-:W2:Y:S01]  /*1560*/  LDS R32, [R24+-0x400] ;  /* 0xfffc000018207984 */ /* 0x000ea20000000800 */
[----:B------:R-:W-:-:S03]  /*1570*/  IADD3 R26, PT, PT, R26, 0x8, RZ ;  /* 0x000000081a1a7810 */ /* 0x000fc60007ffe0ff */
[----:B------:R-:W3:Y:S04]  /*1580*/  LDS R25, [R24+0x400] ;  /* 0x0004000018197984 */ /* 0x000ee80000000800 */
[----:B------:R-:W4:Y:S04]  /*1590*/  LDS R17, [R24+0xc00] ;  /* 0x000c000018117984 */ /* 0x000f280000000800 */
[----:B------:R-:W5:Y:S04]  /*15a0*/  LDS R33, [R24+0x1400] ;  /* 0x0014000018217984 */ /* 0x000f680000000800 */
[----:B------:R-:W5:Y:S04]  /*15b0*/  LDS R37, [R24+0x1c00] ;  /* 0x001c000018257984 */ /* 0x000f680000000800 */
[----:B------:R-:W5:Y:S01]  /*15c0*/  LDS R35, [R24+0x2400] ;  /* 0x0024000018237984 */ /* 0x000f620000000800 */
[----:B0-----:R-:W-:Y:S01]  /*15d0*/  IMAD.WIDE.U32 R20, R30, 0x4, R18 ;  /* 0x000000041e147825 */ /* 0x001fe200078e0012 */
[----:B------:R-:W-:-:S02]  /*15e0*/  LEA R30, R16, R30, 0x2 ;  /* 0x0000001e101e7211 */ /* 0x000fc400078e10ff */
[----:B------:R-:W0:Y:S01]  /*15f0*/  LDS R31, [R24+0x2c00] ;  /* 0x002c0000181f7984 */ /* 0x000e220000000800 */
[--C-:B------:R-:W-:Y:S01]  /*1600*/  IMAD.WIDE.U32 R22, R28, 0x4, R18.reuse ;  /* 0x000000041c167825 */ /* 0x100fe200078e0012 */
[----:B------:R-:W-:Y:S02]  /*1610*/  LEA R28, R16, R28, 0x2 ;  /* 0x0000001c101c7211 */ /* 0x000fe400078e10ff */
[----:B-1----:R1:W-:Y:S04]  /*1620*/  STG.E desc[UR8][R20.64], R34 ;  /* 0x0000002214007986 */ /* 0x0023e8000c101908 */
[----:B------:R-:W-:Y:S04]  /*1630*/  STS [R24+-0x1000], R34 ;  /* 0xfff0002218007388 */ /* 0x000fe80000000800 */
[----:B--2---:R-:W-:Y:S01]  /*1640*/  STS [R24+-0x800], R32 ;  /* 0xfff8002018007388 */ /* 0x004fe20000000800 */
[----:B-1----:R-:W-:-:S03]  /*1650*/  IMAD.WIDE.U32 R20, R29, 0x4, R18 ;  /* 0x000000041d147825 */ /* 0x002fc600078e0012 */
[----:B---3--:R-:W-:Y:S01]  /*1660*/  STS [R24], R25 ;  /* 0x0000001918007388 */ /* 0x008fe20000000800 */
[----:B------:R-:W-:-:S03]  /*1670*/  IMAD R29, R16, 0x4, R29 ;  /* 0x00000004101d7824 */ /* 0x000fc600078e021d */
[----:B------:R1:W-:Y:S04]  /*1680*/  STG.E desc[UR8][R20.64], R32 ;  /* 0x0000002014007986 */ /* 0x0003e8000c101908 */
[----:B------:R2:W-:Y:S04]  /*1690*/  STG.E desc[UR8][R22.64], R25 ;  /* 0x0000001916007986 */ /* 0x0005e8000c101908 */
[----:B----4-:R-:W-:Y:S01]  /*16a0*/  STS [R24+0x800], R17 ;  /* 0x0008001118007388 */ /* 0x010fe20000000800 */
[----:B-1----:R-:W-:-:S03]  /*16b0*/  IMAD.WIDE.U32 R20, R30, 0x4, R18 ;  /* 0x000000041e147825 */ /* 0x002fc600078e0012 */
[----:B-----5:R-:W-:Y:S01]  /*16c0*/  STS [R24+0x1000], R33 ;  /* 0x0010002118007388 */ /* 0x020fe20000000800 */
[C---:B------:R-:W-:Y:S01]  /*16d0*/  LEA R30, R16.reuse, R30, 0x2 ;  /* 0x0000001e101e7211 */ /* 0x040fe200078e10ff */
[----:B--2---:R-:W-:Y:S02]  /*16e0*/  IMAD.WIDE.U32 R22, R27, 0x4, R18 ;  /* 0x000000041b167825 */ /* 0x004fe400078e0012 */
[----:B------:R-:W-:Y:S02]  /*16f0*/  STS [R24+0x1800], R37 ;  /* 0x0018002518007388 */ /* 0x000fe40000000800 */
[----:B------:R-:W-:Y:S02]  /*1700*/  IMAD R27, R16, 0x4, R27 ;  /* 0x00000004101b7824 */ /* 0x000fe400078e021b */
[----:B------:R1:W-:Y:S04]  /*1710*/  STG.E desc[UR8][R22.64], R17 ;  /* 0x0000001116007986 */ /* 0x0003e8000c101908 */
[----:B------:R2:W-:Y:S04]  /*1720*/  STG.E desc[UR8][R20.64], R33 ;  /* 0x0000002114007986 */ /* 0x0005e8000c101908 */
[----:B------:R-:W-:Y:S01]  /*1730*/  STS [R24+0x2000], R35 ;  /* 0x0020002318007388 */ /* 0x000fe20000000800 */
[----:B-1----:R-:W-:-:S03]  /*1740*/  IMAD.WIDE.U32 R22, R28, 0x4, R18 ;  /* 0x000000041c167825 */ /* 0x002fc600078e0012 */
[----:B0-----:R0:W-:Y:S01]  /*1750*/  STS [R24+0x2800], R31 ;  /* 0x0028001f18007388 */ /* 0x0011e20000000800 */
[----:B------:R-:W-:Y:S01]  /*1760*/  LEA R28, R16, R28, 0x2 ;  /* 0x0000001c101c7211 */ /* 0x000fe200078e10ff */
[----:B--2---:R-:W-:-:S04]  /*1770*/  IMAD.WIDE.U32 R20, R29, 0x4, R18 ;  /* 0x000000041d147825 */ /* 0x004fc800078e0012 */
[----:B------:R-:W-:Y:S01]  /*1780*/  IMAD.WIDE.U32 R18, R27, 0x4, R18 ;  /* 0x000000041b127825 */ /* 0x000fe200078e0012 */
[----:B------:R1:W-:Y:S03]  /*1790*/  STG.E desc[UR8][R20.64], R37 ;  /* 0x0000002514007986 */ /* 0x0003e6000c101908 */
[C---:B------:R-:W-:Y:S01]  /*17a0*/  IMAD R29, R16.reuse, 0x4, R29 ;  /* 0x00000004101d7824 */ /* 0x040fe200078e021d */
[----:B------:R1:W-:Y:S01]  /*17b0*/  STG.E desc[UR8][R22.64], R35 ;  /* 0x0000002316007986 */ /* 0x0003e2000c101908 */
[----:B------:R-:W-:Y:S02]  /*17c0*/  IMAD R27, R16, 0x4, R27 ;  /* 0x00000004101b7824 */ /* 0x000fe400078e021b */
[----:B0-----:R-:W-:Y:S01]  /*17d0*/  VIADD R24, R24, 0x4000 ;  /* 0x0000400018187836 */ /* 0x001fe20000000000 */
[----:B------:R1:W-:Y:S06]  /*17e0*/  STG.E desc[UR8][R18.64], R31 ;  /* 0x0000001f12007986 */ /* 0x0003ec000c101908 */
.L_x_10:
[----:B------:R-:W-:-:S13]  /*17f0*/  ISETP.NE.OR P0, PT, R26, RZ, P0 ;  /* 0x000000ff1a00720c */ /* 0x000fda0000705670 */
[----:B------:R-:W-:Y:S05]  /*1800*/  @!P0 BRA `(.L_x_5) ;  /* 0x0000000000648947 */ /* 0x000fea0003800000 */
.L_x_7:
[----:B------:R-:W2:Y:S01]  /*1810*/  LDS R17, [R24+-0xc00] ;  /* 0xfff4000018117984 */ /* 0x000ea20000000800 */
[----:B01----:R-:W0:Y:S01]  /*1820*/  LDC.64 R18, c[0x0][0x380] ;  /* 0x0000e000ff127b82 */ /* 0x003e220000000a00 */
[----:B------:R-:W-:Y:S02]  /*1830*/  IADD3 R26, PT, PT, R26, 0x4, RZ ;  /* 0x000000041a1a7810 */ /* 0x000fe40007ffe0ff */
[----:B------:R-:W1:Y:S02]  /*1840*/  LDS R25, [R24+-0x400] ;  /* 0xfffc000018197984 */ /* 0x000e640000000800 */
[----:B------:R-:W-:Y:S02]  /*1850*/  ISETP.NE.AND P0, PT, R26, RZ, PT ;  /* 0x000000ff1a00720c */ /* 0x000fe40003f05270 */
[----:B------:R-:W3:Y:S04]  /*1860*/  LDS R31, [R24+0x400] ;  /* 0x00040000181f7984 */ /* 0x000ee80000000800 */
[----:B------:R-:W4:Y:S01]  /*1870*/  LDS R35, [R24+0xc00] ;  /* 0x000c000018237984 */ /* 0x000f220000000800 */
[----:B0-----:R-:W-:Y:S01]  /*1880*/  IMAD.WIDE.U32 R32, R30, 0x4, R18 ;  /* 0x000000041e207825 */ /* 0x001fe200078e0012 */
[----:B------:R-:W-:-:S03]  /*1890*/  LEA R30, R16, R30, 0x2 ;  /* 0x0000001e101e7211 */ /* 0x000fc600078e10ff */
[----:B------:R-:W-:-:S04]  /*18a0*/  IMAD.WIDE.U32 R22, R29, 0x4, R18 ;  /* 0x000000041d167825 */ /* 0x000fc800078e0012 */
[----:B------:R-:W-:Y:S01]  /*18b0*/  IMAD.WIDE.U32 R20, R28, 0x4, R18 ;  /* 0x000000041c147825 */ /* 0x000fe200078e0012 */
[----:B------:R-:W-:-:S03]  /*18c0*/  LEA R28, R16, R28, 0x2 ;  /* 0x0000001c101c7211 */ /* 0x000fc600078e10ff */
[----:B------:R-:W-:Y:S01]  /*18d0*/  IMAD.WIDE.U32 R18, R27, 0x4, R18 ;  /* 0x000000041b127825 */ /* 0x000fe200078e0012 */
[----:B--2---:R-:W-:Y:S03]  /*18e0*/  STG.E desc[UR8][R32.64], R17 ;  /* 0x0000001120007986 */ /* 0x004fe6000c101908 */
[C---:B------:R-:W-:Y:S02]  /*18f0*/  IMAD R29, R16.reuse, 0x4, R29 ;  /* 0x00000004101d7824 */ /* 0x040fe400078e021d */
[----:B------:R-:W-:Y:S01]  /*1900*/  IMAD R27, R16, 0x4, R27 ;  /* 0x00000004101b7824 */ /* 0x000fe200078e021b */
[----:B-1----:R-:W-:Y:S04]  /*1910*/  STG.E desc[UR8][R22.64], R25 ;  /* 0x0000001916007986 */ /* 0x002fe8000c101908 */
[----:B---3--:R-:W-:Y:S04]  /*1920*/  STG.E desc[UR8][R20.64], R31 ;  /* 0x0000001f14007986 */ /* 0x008fe8000c101908 */
[----:B----4-:R-:W-:Y:S04]  /*1930*/  STG.E desc[UR8][R18.64], R35 ;  /* 0x0000002312007986 */ /* 0x010fe8000c101908 */
[----:B------:R-:W-:Y:S04]  /*1940*/  STS [R24+-0x1000], R17 ;  /* 0xfff0001118007388 */ /* 0x000fe80000000800 */
[----:B------:R-:W-:Y:S04]  /*1950*/  STS [R24+-0x800], R25 ;  /* 0xfff8001918007388 */ /* 0x000fe80000000800 */
[----:B------:R-:W-:Y:S04]  /*1960*/  STS [R24], R31 ;  /* 0x0000001f18007388 */ /* 0x000fe80000000800 */
[----:B------:R0:W-:Y:S02]  /*1970*/  STS [R24+0x800], R35 ;  /* 0x0008002318007388 */ /* 0x0001e40000000800 */
[----:B0-----:R-:W-:Y:S01]  /*1980*/  VIADD R24, R24, 0x2000 ;  /* 0x0000200018187836 */ /* 0x001fe20000000000 */
[----:B------:R-:W-:Y:S06]  /*1990*/  @P0 BRA `(.L_x_7) ;  /* 0xfffffffc009c0947 */ /* 0x000fec000383ffff */
.L_x_5:
[----:B------:R-:W-:Y:S01]  /*19a0*/  BAR.SYNC.DEFER_BLOCKING 0x0 ;  /* 0x0000000000007b1d */ /* 0x000fe20000010000 */
[C---:B------:R-:W-:Y:S02]  /*19b0*/  ISETP.NE.AND P0, PT, R10.reuse, R9, PT ;  /* 0x000000090a00720c */ /* 0x040fe40003f05270 */
[----:B------:R-:W-:-:S11]  /*19c0*/  IADD3 R10, PT, PT, R10, 0x1, RZ ;  /* 0x000000010a0a7810 */ /* 0x000fd60007ffe0ff */
[----:B------:R-:W-:Y:S05]  /*19d0*/  @P0 BRA `(.L_x_11) ;  /* 0xffffffec00740947 */ /* 0x000fea000383ffff */
[----:B------:R-:W-:Y:S05]  /*19e0*/  EXIT ;  /* 0x000000000000794d */ /* 0x000fea0003800000 */
.L_x_12:
[----:B------:R-:W-:-:S00]  /*19f0*/  BRA `(.L_x_12) ;  /* 0xfffffffc00fc7947 */ /* 0x000fc0000383ffff */
[----:B------:R-:W-:-:S00]  /*1a00*/  NOP ;  /* 0x0000000000007918 */ /* 0x000fc00000000000 */
[----:B------:R-:W-:-:S00]  /*1a10*/  NOP ;  /* 0x0000000000007918 */ /* 0x000fc00000000000 */
[----:B------:R-:W-:-:S00]  /*1a20*/  NOP ;  /* 0x0000000000007918 */ /* 0x000fc00000000000 */
[----:B------:R-:W-:-:S00]  /*1a30*/  NOP ;  /* 0x0000000000007918 */ /* 0x000fc00000000000 */
[----:B------:R-:W-:-:S00]  /*1a40*/  NOP ;  /* 0x0000000000007918 */ /* 0x000fc00000000000 */
[----:B------:R-:W-:-:S00]  /*1a50*/  NOP ;  /* 0x0000000000007918 */ /* 0x000fc00000000000 */
[----:B------:R-:W-:-:S00]  /*1a60*/  NOP ;  /* 0x0000000000007918 */ /* 0x000fc00000000000 */
[----:B------:R-:W-:-:S00]  /*1a70*/  NOP ;  /* 0x0000000000007918 */ /* 0x000fc00000000000 */
.L_x_22:


//--------------------- .text._Z10lastEntGPUPjS_ii --------------------------
	.section	.text._Z10lastEntGPUPjS_ii,"ax",@progbits
	.align	128
        .global         _Z10lastEntGPUPjS_ii
        .type           _Z10lastEntGPUPjS_ii,@function
        .size           _Z10lastEntGPUPjS_ii,(.L_x_23 - _Z10lastEntGPUPjS_ii)
        .other          _Z10lastEntGPUPjS_ii,@"STO_CUDA_ENTRY STV_DEFAULT"
_Z10lastEntGPUPjS_ii:
.text._Z10lastEntGPUPjS_ii:
[----:B------:R-:W-:Y:S01]  /*0000*/  LDC R1, c[0x0][0x37c] ;  /* 0x0000df00ff017b82 */ /* 0x000fe20000000800 */
[----:B------:R-:W0:Y:S07]  /*0010*/  S2R R0, SR_TID.X ;  /* 0x0000000000007919 */ /* 0x000e2e0000002100 */
[----:B------:R-:W0:Y:S01]  /*0020*/  LDC.64 R2, c[0x0][0x388] ;  /* 0x0000e200ff027b82 */ /* 0x000e220000000a00 */
[----:B------:R-:W1:Y:S01]  /*0030*/  LDCU.64 UR10, c[0x0][0x358] ;  /* 0x00006b00ff0a77ac */ /* 0x000e620008000a00 */
[C---:B0-----:R-:W-:Y:S01]  /*0040*/  IMAD.WIDE.U32 R2, R0.reuse, 0x4, R2 ;  /* 0x0000000400027825 */ /* 0x041fe200078e0002 */
[----:B------:R-:W-:-:S04]  /*0050*/  ISETP.GT.U32.AND P0, PT, R0, 0xff, PT ;  /* 0x000000ff0000780c */ /* 0x000fc80003f04070 */
[----:B-1----:R-:W2:Y:S09]  /*0060*/  LDG.E.CONSTANT R5, desc[UR10][R2.64] ;  /* 0x0000000a02057981 */ /* 0x002eb2000c1e9900 */
[----:B------:R0:W3:Y:S01]  /*0070*/  @!P0 LDG.E.CONSTANT R9, desc[UR10][R2.64+0x800] ;  /* 0x0008000a02098981 */ /* 0x0000e2000c1e9900 */
[----:B------:R-:W1:Y:S01]  /*0080*/  S2UR UR7, SR_CgaCtaId ;  /* 0x00000000000779c3 */ /* 0x000e620000008800 */
[----:B------:R-:W-:-:S02]  /*0090*/  UMOV UR4, 0x400 ;  /* 0x0000040000047882 */ /* 0x000fc40000000000 */
[----:B------:R-:W-:Y:S02]  /*00a0*/  UIADD3 UR6, UPT, UPT, UR4, 0x1400, URZ ;  /* 0x0000140004067890 */ /* 0x000fe4000fffe0ff */
[----:B-1----:R-:W-:Y:S02]  /*00b0*/  ULEA UR5, UR7, UR4, 0x18 ;  /* 0x0000000407057291 */ /* 0x002fe4000f8ec0ff */
[----:B------:R-:W-:-:S04]  /*00c0*/  ULEA UR6, UR7, UR6, 0x18 ;  /* 0x0000000607067291 */ /* 0x000fc8000f8ec0ff */
[C---:B------:R-:W-:Y:S01]  /*00d0*/  LEA R6, R0.reuse, UR5, 0x2 ;  /* 0x0000000500067c11 */ /* 0x040fe2000f8e10ff */
[----:B------:R-:W-:Y:S01]  /*00e0*/  UIADD3 UR5, UPT, UPT, UR4, 0xc00, URZ ;  /* 0x00000c0004057890 */ /* 0x000fe2000fffe0ff */
[----:B------:R-:W-:Y:S01]  /*00f0*/  LEA R7, R0, UR6, 0x2 ;  /* 0x0000000600077c11 */ /* 0x000fe2000f8e10ff */
[----:B------:R-:W-:Y:S02]  /*0100*/  UIADD3 UR4, UPT, UPT, UR4, 0x1c00, URZ ;  /* 0x00001c0004047890 */ /* 0x000fe4000fffe0ff */
[----:B------:R-:W-:Y:S02]  /*0110*/  ULEA UR5, UR7, UR5, 0x18 ;  /* 0x0000000507057291 */ /* 0x000fe4000f8ec0ff */
[----:B------:R-:W-:-:S04]  /*0120*/  ULEA UR4, UR7, UR4, 0x18 ;  /* 0x0000000407047291 */ /* 0x000fc8000f8ec0ff */
[C---:B0-----:R-:W-:Y:S01]  /*0130*/  LEA R3, R0.reuse, UR5, 0x2 ;  /* 0x0000000500037c11 */ /* 0x041fe2000f8e10ff */
[----:B--2---:R0:W-:Y:S01]  /*0140*/  STS [R6], R5 ;  /* 0x0000000506007388 */ /* 0x0041e20000000800 */
[----:B------:R-:W-:Y:S01]  /*0150*/  BAR.SYNC.DEFER_BLOCKING 0x0 ;  /* 0x0000000000007b1d */ /* 0x000fe20000010000 */
[----:B0-----:R-:W-:-:S05]  /*0160*/  LEA R5, R0, UR4, 0x2 ;  /* 0x0000000400057c11 */ /* 0x001fca000f8e10ff */
[----:B---3--:R-:W-:Y:S02]  /*0170*/  @!P0 STS [R6+0x800], R9 ;  /* 0x0008000906008388 */ /* 0x008fe40000000800 */
[----:B------:R-:W-:Y:S06]  /*0180*/  BAR.SYNC.DEFER_BLOCKING 0x0 ;  /* 0x0000000000007b1d */ /* 0x000fec0000010000 */
[----:B------:R-:W0:Y:S04]  /*0190*/  LDS R4, [R6+0x400] ;  /* 0x0004000006047984 */ /* 0x000e280000000800 */
[----:B0-----:R-:W-:Y:S04]  /*01a0*/  STS [R3], R4 ;  /* 0x0000000403007388 */ /* 0x001fe80000000800 */
[----:B------:R-:W-:Y:S04]  /*01b0*/  STS [R7], R4 ;  /* 0x0000000407007388 */ /* 0x000fe80000000800 */
[----:B------:R-:W-:Y:S01]  /*01c0*/  STS [R5], R4 ;  /* 0x0000000405007388 */ /* 0x000fe20000000800 */
[----:B------:R-:W-:Y:S06]  /*01d0*/  BAR.SYNC.DEFER_BLOCKING 0x0 ;  /* 0x0000000000007b1d */ /* 0x000fec0000010000 */
[----:B------:R-:W-:Y:S04]  /*01e0*/  LDS R2, [R6+0x2cc] ;  /* 0x0002cc0006027984 */ /* 0x000fe80000000800 */
[----:B------:R-:W0:Y:S02]  /*01f0*/  LDS R9, [R3] ;  /* 0x0000000003097984 */ /* 0x000e240000000800 */
[----:B0-----:R-:W-:-:S05]  /*0200*/  IADD3 R2, PT, PT, R2, R9, RZ ;  /* 0x0000000902027210 */ /* 0x001fca0007ffe0ff */
[----:B------:R0:W-:Y:S01]  /*0210*/  STS [R3], R2 ;  /* 0x0000000203007388 */ /* 0x0001e20000000800 */
[----:B------:R-:W-:Y:S08]  /*0220*/  BAR.SYNC.DEFER_BLOCKING 0x0 ;  /* 0x0000000000007b1d */ /* 0x000ff00000010000 */
[----:B0-----:R-:W0:Y:S01]  /*0230*/  LDC R2, c[0x0][0x394] ;  /* 0x0000e500ff027b82 */ /* 0x001e220000000800 */
[----:B------:R-:W-:Y:S04]  /*0240*/  LDS R8, [R6+0x310] ;  /* 0x0003100006087984 */ /* 0x000fe80000000800 */
[----:B------:R-:W-:Y:S01]  /*0250*/  LDS R9, [R6+0x1dc] ;  /* 0x0001dc0006097984 */ /* 0x000fe20000000800 */
[----:B0-----:R-:W-:-:S03]  /*0260*/  ISETP.GE.AND P1, PT, R2, 0x2, PT ;  /* 0x000000020200780c */ /* 0x001fc60003f26270 */
[----:B------:R-:W0:Y:S02]  /*0270*/  LDS R10, [R7] ;  /* 0x00000000070a7984 */ /* 0x000e240000000800 */
[----:B0-----:R-:W-:-:S05]  /*0280*/  IADD3 R8, PT, PT, R10, R9, R8 ;  /* 0x000000090a087210 */ /* 0x001fca0007ffe008 */
[----:B------:R-:W-:Y:S01]  /*0290*/  STS [R7], R8 ;  /* 0x0000000807007388 */ /* 0x000fe20000000800 */
[----:B------:R-:W-:Y:S06]  /*02a0*/  BAR.SYNC.DEFER_BLOCKING 0x0 ;  /* 0x0000000000007b1d */ /* 0x000fec0000010000 */
[----:B------:R-:W-:Y:S04]  /*02b0*/  LDS R4, [R6+0x300] ;  /* 0x0003000006047984 */ /* 0x000fe80000000800 */
[----:B------:R-:W-:Y:S04]  /*02c0*/  LDS R9, [R6+0x210] ;  /* 0x0002100006097984 */ /* 0x000fe80000000800 */
[----:B------:R-:W0:Y:S04]  /*02d0*/  LDS R10, [R6+0xdc] ;  /* 0x0000dc00060a7984 */ /* 0x000e280000000800 */
[----:B------:R-:W1:Y:S01]  /*02e0*/  LDS R3, [R5] ;  /* 0x0000000005037984 */ /* 0x000e620000000800 */
[----:B0-----:R-:W-:-:S04]  /*02f0*/  IADD3 R4, PT, PT, R10, R9, R4 ;  /* 0x000000090a047210 */ /* 0x001fc80007ffe004 */
[----:B-1----:R-:W-:-:S05]  /*0300*/  IADD3 R4, PT, PT, R4, R3, RZ ;  /* 0x0000000304047210 */ /* 0x002fca0007ffe0ff */
[----:B------:R0:W-:Y:S01]  /*0310*/  STS [R5], R4 ;  /* 0x0000000405007388 */ /* 0x0001e20000000800 */
[----:B------:R-:W-:Y:S06]  /*0320*/  BAR.SYNC.DEFER_BLOCKING 0x0 ;  /* 0x0000000000007b1d */ /* 0x000fec0000010000 */
[----:B------:R-:W-:Y:S05]  /*0330*/  @!P1 EXIT ;  /* 0x000000000000994d */ /* 0x000fea0003800000 */
[----:B------:R-:W1:Y:S01]  /*0340*/  LDC R9, c[0x0][0x390] ;  /* 0x0000e400ff097b82 */ /* 0x000e620000000800 */
[----:B------:R-:W2:Y:S01]  /*0350*/  LDCU.64 UR6, c[0x0][0x380] ;  /* 0x00007000ff0677ac */ /* 0x000ea20008000a00 */
[----:B------:R-:W-:-:S06]  /*0360*/  UMOV UR8, 0x1 ;  /* 0x0000000100087882 */ /* 0x000fcc0000000000 */
[----:B------:R-:W3:Y:S08]  /*0370*/  LDC.64 R2, c[0x0][0x380] ;  /* 0x0000e000ff027b82 */ /* 0x000ef00000000a00 */
[----:B------:R-:W4:Y:S01]  /*0380*/  LDC.64 R16, c[0x0][0x390] ;  /* 0x0000e400ff107b82 */ /* 0x000f220000000a00 */
[----:B--2---:R-:W-:-:S04]  /*0390*/  UIADD3 UR6, UP0, UPT, UR6, -0x400, URZ ;  /* 0xfffffc0006067890 */ /* 0x004fc8000ff1e0ff */
[----:B------:R-:W-:Y:S01]  /*03a0*/  UIADD3.X UR7, UPT, UPT, UR7, -0x1, URZ, UP0, !UPT ;  /* 0xffffffff07077890 */ /* 0x000fe200087fe4ff */
[----:B-1----:R-:W-:-:S11]  /*03b0*/  IADD3 R9, PT, PT, R0, -0x100, R9 ;  /* 0xffffff0000097810 */ /* 0x002fd60007ffe009 */
.L_x_15:
[----:B------:R-:W-:Y:S01]  /*03c0*/  BSSY.RECONVERGENT B0, `(.L_x_13) ;  /* 0x000030b000007945 */ /* 0x000fe20003800200 */
[----:B0---4-:R-:W-:-:S03]  /*03d0*/  IMAD R5, R16, UR8, RZ ;  /* 0x0000000810057c24 */ /* 0x011fc6000f8e02ff */
[----:B------:R-:W-:Y:S05]  /*03e0*/  @P0 BRA `(.L_x_14) ;  /* 0x0000003000200947 */ /* 0x000fea0003800000 */
[----:B------:R-:W-:Y:S01]  /*03f0*/  MOV R12, UR6 ;  /* 0x00000006000c7c02 */ /* 0x000fe20008000f00 */
[----:B------:R-:W0:Y:S01]  /*0400*/  LDS R19, [R6+0x800] ;  /* 0x0008000006137984 */ /* 0x000e220000000800 */
[----:B------:R-:W-:-:S03]  /*0410*/  MOV R13, UR7 ;  /* 0x00000007000d7c02 */ /* 0x000fc60008000f00 */
[----:B------:R-:W1:Y:S01]  /*0420*/  LDS R25, [R6+0x7fc] ;  /* 0x0007fc0006197984 */ /* 0x000e620000000800 */
[----:B------:R-:W-:-:S03]  /*0430*/  IMAD.WIDE R12, R5, 0x4, R12 ;  /* 0x00000004050c7825 */ /* 0x000fc600078e020c */
[----:B------:R-:W2:Y:S04]  /*0440*/  LDS R26, [R6+0x7f8] ;  /* 0x0007f800061a7984 */ /* 0x000ea80000000800 */
[----:B------:R-:W0:Y:S04]  /*0450*/  LDG.E R18, desc[UR10][R12.64] ;  /* 0x0000000a0c127981 */ /* 0x000e28000c1e1900 */
[----:B------:R-:W1:Y:S04]  /*0460*/  LDG.E R24, desc[UR10][R12.64+0x4] ;  /* 0x0000040a0c187981 */ /* 0x000e68000c1e1900 */
[----:B------:R-:W2:Y:S04]  /*0470*/  LDG.E R8, desc[UR10][R12.64+0x8] ;  /* 0x0000080a0c087981 */ /* 0x000ea8000c1e1900 */
[----:B------:R-:W4:Y:S04]  /*0480*/  LDG.E R4, desc[UR10][R12.64+0xc] ;  /* 0x00000c0a0c047981 */ /* 0x000f28000c1e1900 */
[----:B------:R-:W5:Y:S04]  /*0490*/  LDG.E R22, desc[UR10][R12.64+0x10] ;  /* 0x0000100a0c167981 */ /* 0x000f68000c1e1900 */
[----:B------:R-:W3:Y:S04]  /*04a0*/  LDG.E R23, desc[UR10][R12.64+0x14] ;  /* 0x0000140a0c177981 */ /* 0x000ee8000c1e1900 */
[----:B------:R-:W3:Y:S04]  /*04b0*/  LDG.E R10, desc[UR10][R12.64+0x18] ;  /* 0x0000180a0c0a7981 */ /* 0x000ee8000c1e1900 */
[----:B------:R-:W3:Y:S04]  /*04c0*/  LDG.E R11, desc[UR10][R12.64+0x1c] ;  /* 0x00001c0a0c0b7981 */ /* 0x000ee8000c1e1900 */
[----:B------:R-:W3:Y:S04]  /*04d0*/  LDG.E R21, desc[UR10][R12.64+0x20] ;  /* 0x0000200a0c157981 */ /* 0x000ee8000c1e1900 */
[----:B------:R-:W3:Y:S04]  /*04e0*/  LDG.E R20, desc[UR10][R12.64+0x24] ;  /* 0x0000240a0c147981 */ /* 0x000ee8000c1e1900 */
[----:B------:R-:W3:Y:S04]  /*04f0*/  LDG.E R14, desc[UR10][R12.64+0x28] ;  /* 0x0000280a0c0e7981 */ /* 0x000ee8000c1e1900 */
[----:B------:R-:W3:Y:S04]  /*0500*/  LDG.E R15, desc[UR10][R12.64+0x2c] ;  /* 0x00002c0a0c0f7981 */ /* 0x000ee8000c1e1900 */
[----:B------:R-:W-:Y:S04]  /*0510*/  LDS R27, [R6+0x7d0] ;  /* 0x0007d000061b7984 */ /* 0x000fe80000000800 */
[----:B------:R-:W-:Y:S01]  /*0520*/  LDS R28, [R6+0x6f8] ;  /* 0x0006f800061c7984 */ /* 0x000fe20000000800 */
[----:B0-----:R-:W-:-:S03]  /*0530*/  IMAD R19, R18, R19, RZ ;  /* 0x0000001312137224 */ /* 0x001fc600078e02ff */
[----:B------:R-:W3:Y:S01]  /*0540*/  LDG.E R18, desc[UR10][R12.64+0x30] ;  /* 0x0000300a0c127981 */ /* 0x000ee2000c1e1900 */
[----:B-1----:R-:W-:-:S03]  /*0550*/  IMAD R25, R24, R25, R19 ;  /* 0x0000001918197224 */ /* 0x002fc600078e0213 */
[----:B------:R-:W3:Y:S01]  /*0560*/  LDG.E R19, desc[UR10][R12.64+0x34] ;  /* 0x0000340a0c137981 */ /* 0x000ee2000c1e1900 */
[----:B--2---:R-:W-:-:S03]  /*0570*/  IMAD R25, R8, R26, R25 ;  /* 0x0000001a08197224 */ /* 0x004fc600078e0219 */
[----:B------:R-:W4:Y:S04]  /*0580*/  LDS R24, [R6+0x7f4] ;  /* 0x0007f40006187984 */ /* 0x000f280000000800 */
[----:B------:R-:W2:Y:S04]  /*0590*/  LDG.E R8, desc[UR10][R12.64+0x38] ;  /* 0x0000380a0c087981 */ /* 0x000ea8000c1e1900 */
[----:B------:R-:W-:Y:S01]  /*05a0*/  LDS R26, [R6+0x7e8] ;  /* 0x0007e800061a7984 */ /* 0x000fe20000000800 */
[----:B----4-:R-:W-:-:S03]  /*05b0*/  IMAD R25, R4, R24, R25 ;  /* 0x0000001804197224 */ /* 0x010fc600078e0219 */
[----:B------:R-:W4:Y:S04]  /*05c0*/  LDG.E R4, desc[UR10][R12.64+0x3c] ;  /* 0x00003c0a0c047981 */ /* 0x000f28000c1e1900 */
[----:B------:R-:W5:Y:S02]  /*05d0*/  LDS R24, [R6+0x7f0] ;  /* 0x0007f00006187984 */ /* 0x000f640000000800 */
[----:B-----5:R-:W-:Y:S02]  /*05e0*/  IMAD R24, R22, R24, R25 ;  /* 0x0000001816187224 */ /* 0x020fe400078e0219 */
[----:B------:R-:W5:Y:S04]  /*05f0*/  LDG.E R22, desc[UR10][R12.64+0x40] ;  /* 0x0000400a0c167981 */ /* 0x000f68000c1e1900 */
[----:B------:R-:W3:Y:S02]  /*0600*/  LDS R25, [R6+0x7ec] ;  /* 0x0007ec0006197984 */ /* 0x000ee40000000800 */
[----:B---3--:R-:W-:-:S02]  /*0610*/  IMAD R25, R23, R25, R24 ;  /* 0x0000001917197224 */ /* 0x008fc400078e0218 */
[----:B------:R-:W3:Y:S02]  /*0620*/  LDG.E R23, desc[UR10][R12.64+0x44] ;  /* 0x0000440a0c177981 */ /* 0x000ee4000c1e1900 */
[----:B------:R-:W-:Y:S02]  /*0630*/  IMAD R26, R10, R26, R25 ;  /* 0x0000001a0a1a7224 */ /* 0x000fe400078e0219 */
[----:B------:R-:W0:Y:S04]  /*0640*/  LDS R24, [R6+0x7e4] ;  /* 0x0007e40006187984 */ /* 0x000e280000000800 */
[----:B------:R-:W3:Y:S04]  /*0650*/  LDG.E R10, desc[UR10][R12.64+0x48] ;  /* 0x0000480a0c0a7981 */ /* 0x000ee8000c1e1900 */
[----:B------:R-:W1:Y:S01]  /*0660*/  LDS R25, [R6+0x7e0] ;  /* 0x0007e00006197984 */ /* 0x000e620000000800 */
[----:B0-----:R-:W-:-:S03]  /*0670*/  IMAD R24, R11, R24, R26 ;  /* 0x000000180b187224 */ /* 0x001fc600078e021a */
[----:B------:R-:W3:Y:S04]  /*0680*/  LDG.E R11, desc[UR10][R12.64+0x4c] ;  /* 0x00004c0a0c0b7981 */ /* 0x000ee8000c1e1900 */
[----:B------:R-:W0:Y:S01]  /*0690*/  LDS R26, [R6+0x7dc] ;  /* 0x0007dc00061a7984 */ /* 0x000e220000000800 */
[----:B-1----:R-:W-:-:S03]  /*06a0*/  IMAD R25, R21, R25, R24 ;  /* 0x0000001915197224 */ /* 0x002fc600078e0218 */
[----:B------:R-:W3:Y:S04]  /*06b0*/  LDG.E R21, desc[UR10][R12.64+0x50] ;  /* 0x0000500a0c157981 */ /* 0x000ee8000c1e1900 */
[----:B------:R-:W1:Y:S01]  /*06c0*/  LDS R24, [R6+0x7d8] ;  /* 0x0007d80006187984 */ /* 0x000e620000000800 */
[----:B0-----:R-:W-:-:S03]  /*06d0*/  IMAD R25, R20, R26, R25 ;  /* 0x0000001a14197224 */ /* 0x001fc600078e0219 */
[----:B------:R-:W3:Y:S04]  /*06e0*/  LDG.E R20, desc[UR10][R12.64+0x54] ;  /* 0x0000540a0c147981 */ /* 0x000ee8000c1e1900 */
[----:B------:R-:W0:Y:S01]  /*06f0*/  LDS R26, [R6+0x7d4] ;  /* 0x0007d400061a7984 */ /* 0x000e220000000800 */
[----:B-1----:R-:W-:-:S03]  /*0700*/  IMAD R24, R14, R24, R25 ;  /* 0x000000180e187224 */ /* 0x002fc600078e0219 */
[----:B------:R-:W3:Y:S01]  /*0710*/  LDG.E R14, desc[UR10][R12.64+0x58] ;  /* 0x0000580a0c0e7981 */ /* 0x000ee2000c1e1900 */
[----:B0-----:R-:W-:-:S03]  /*0720*/  IMAD R25, R15, R26, R24 ;  /* 0x0000001a0f197224 */ /* 0x001fc600078e0218 */
[----:B------:R-:W3:Y:S04]  /*0730*/  LDG.E R15, desc[UR10][R12.64+0x5c] ;  /* 0x00005c0a0c0f7981 */ /* 0x000ee8000c1e1900 */
[----:B------:R-:W0:Y:S01]  /*0740*/  LDS R26, [R6+0x7cc] ;  /* 0x0007cc00061a7984 */ /* 0x000e220000000800 */
[----:B------:R-:W-:-:S03]  /*0750*/  IMAD R24, R18, R27, R25 ;  /* 0x0000001b12187224 */ /* 0x000fc600078e0219 */
[----:B------:R-:W3:Y:S04]  /*0760*/  LDG.E R18, desc[UR10][R12.64+0x60] ;  /* 0x0000600a0c127981 */ /* 0x000ee8000c1e1900 */
[----:B------:R-:W2:Y:S01]  /*0770*/  LDS R27, [R6+0x7c8] ;  /* 0x0007c800061b7984 */ /* 0x000ea20000000800 */
[----:B0-----:R-:W-:-:S03]  /*0780*/  IMAD R25, R19, R26, R24 ;  /* 0x0000001a13197224 */ /* 0x001fc600078e0218 */
[----:B------:R-:W3:Y:S04]  /*0790*/  LDG.E R19, desc[UR10][R12.64+0x64] ;  /* 0x0000640a0c137981 */ /* 0x000ee8000c1e1900 */
[----:B------:R-:W4:Y:S04]  /*07a0*/  LDS R24, [R6+0x7c4] ;  /* 0x0007c40006187984 */ /* 0x000f280000000800 */
[----:B------:R-:W-:Y:S01]  /*07b0*/  LDS R26, [R6+0x7b8] ;  /* 0x0007b800061a7984 */ /* 0x000fe20000000800 */
[----:B--2---:R-:W-:-:S03]  /*07c0*/  IMAD R25, R8, R27, R25 ;  /* 0x0000001b08197224 */ /* 0x004fc600078e0219 */
        /* <DEDUP_REMOVED lines=26> */
[----:B------:R-:W3:Y:S01]  /*0970*/  LDG.E R15, desc[UR10][R12.64+0x8c] ;  /* 0x00008c0a0c0f7981 */ /* 0x000ee2000c1e1900 */
[----:B------:R-:W-:-:S03]  /*0980*/  IMAD R24, R18, R27, R25 ;  /* 0x0000001b12187224 */ /* 0x000fc600078e0219 */
[----:B------:R-:W0:Y:S04]  /*0990*/  LDS R26, [R6+0x79c] ;  /* 0x00079c00061a7984 */ /* 0x000e280000000800 */
[----:B------:R-:W3:Y:S04]  /*09a0*/  LDG.E R18, desc[UR10][R12.64+0x90] ;  /* 0x0000900a0c127981 */ /* 0x000ee8000c1e1900 */
[----:B------:R-:W2:Y:S01]  /*09b0*/  LDS R27, [R6+0x798] ;  /* 0x00079800061b7984 */ /* 0x000ea20000000800 */
[----:B0-----:R-:W-:-:S03]  /*09c0*/  IMAD R25, R19, R26, R24 ;  /* 0x0000001a13197224 */ /* 0x001fc600078e0218 */
[----:B------:R-:W3:Y:S04]  /*09d0*/  LDG.E R19, desc[UR10][R12.64+0x94] ;  /* 0x0000940a0c137981 */ /* 0x000ee8000c1e1900 */
[----:B------:R-:W4:Y:S01]  /*09e0*/  LDS R24, [R6+0x794] ;  /* 0x0007940006187984 */ /* 0x000f220000000800 */
[----:B--2---:R-:W-:-:S03]  /*09f0*/  IMAD R25, R8, R27, R25 ;  /* 0x0000001b08197224 */ /* 0x004fc600078e0219 */
[----:B------:R-:W2:Y:S04]  /*0a00*/  LDG.E R8, desc[UR10][R12.64+0x98] ;  /* 0x0000980a0c087981 */ /* 0x000ea8000c1e1900 */
[----:B------:R-:W-:Y:S04]  /*0a10*/  LDS R26, [R6+0x788] ;  /* 0x00078800061a7984 */ /* 0x000fe80000000800 */
        /* <DEDUP_REMOVED lines=50> */
[----:B------:R-:W0:Y:S04]  /*0d40*/  LDS R26, [R6+0x74c] ;  /* 0x00074c00061a7984 */ /* 0x000e280000000800 */
[----:B------:R-:W3:Y:S01]  /*0d50*/  LDG.E R11, desc[UR10][R12.64+0xdc] ;  /* 0x0000dc0a0c0b7981 */ /* 0x000ee2000c1e1900 */
[----:B-1----:R-:W-:-:S03]  /*0d60*/  IMAD R25, R21, R25, R24 ;  /* 0x0000001915197224 */ /* 0x002fc600078e0218 */
[----:B------:R-:W3:Y:S04]  /*0d70*/  LDG.E R21, desc[UR10][R12.64+0xe0] ;  /* 0x0000e00a0c157981 */ /* 0x000ee8000c1e1900 */
[----:B------:R-:W1:Y:S01]  /*0d80*/  LDS R24, [R6+0x748] ;  /* 0x0007480006187984 */ /* 0x000e620000000800 */
[----:B0-----:R-:W-:-:S03]  /*0d90*/  IMAD R25, R20, R26, R25 ;  /* 0x0000001a14197224 */ /* 0x001fc600078e0219 */
[----:B------:R-:W0:Y:S04]  /*0da0*/  LDS R26, [R6+0x744] ;  /* 0x00074400061a7984 */ /* 0x000e280000000800 */
[----:B------:R-:W3:Y:S01]  /*0db0*/  LDG.E R20, desc[UR10][R12.64+0xe4] ;  /* 0x0000e40a0c147981 */ /* 0x000ee2000c1e1900 */
        /* <DEDUP_REMOVED lines=16> */
[----:B------:R-:W5:Y:S04]  /*0ec0*/  LDS R24, [R6+0x730] ;  /* 0x0007300006187984 */ /* 0x000f680000000800 */
[----:B------:R-:W4:Y:S01]  /*0ed0*/  LDG.E R4, desc[UR10][R12.64+0xfc] ;  /* 0x0000fc0a0c047981 */ /* 0x000f22000c1e1900 */
[----:B-----5:R-:W-:-:S03]  /*0ee0*/  IMAD R24, R22, R24, R25 ;  /* 0x0000001816187224 */ /* 0x020fc600078e0219 */
[----:B------:R-:W5:Y:S04]  /*0ef0*/  LDG.E R22, desc[UR10][R12.64+0x100] ;  /* 0x0001000a0c167981 */ /* 0x000f68000c1e1900 */
[----:B------:R-:W3:Y:S02]  /*0f00*/  LDS R25, [R6+0x72c] ;  /* 0x00072c0006197984 */ /* 0x000ee40000000800 */
[----:B---3--:R-:W-:Y:S02]  /*0f10*/  IMAD R25, R23, R25, R24 ;  /* 0x0000001917197224 */ /* 0x008fe400078e0218 */
[----:B------:R-:W3:Y:S02]  /*0f20*/  LDG.E R23, desc[UR10][R12.64+0x104] ;  /* 0x0001040a0c177981 */ /* 0x000ee4000c1e1900 */
[----:B------:R-:W-:-:S02]  /*0f30*/  IMAD R26, R10, R26, R25 ;  /* 0x0000001a0a1a7224 */ /* 0x000fc400078e0219 */
        /* <DEDUP_REMOVED lines=8> */
[----:B------:R-:W3:Y:S01]  /*0fc0*/  LDG.E R24, desc[UR10][R12.64+0x114] ;  /* 0x0001140a0c187981 */ /* 0x000ee2000c1e1900 */
[----:B0-----:R-:W-:-:S03]  /*0fd0*/  IMAD R21, R20, R26, R21 ;  /* 0x0000001a14157224 */ /* 0x001fc600078e0215 */
[----:B------:R-:W0:Y:S01]  /*0fe0*/  LDS R26, [R6+0x714] ;  /* 0x00071400061a7984 */ /* 0x000e220000000800 */
[----:B------:R-:W-:-:S03]  /*0ff0*/  IMAD R20, R14, R27, R21 ;  /* 0x0000001b0e147224 */ /* 0x000fc600078e0215 */
[----:B------:R-:W3:Y:S04]  /*1000*/  LDG.E R14, desc[UR10][R12.64+0x118] ;  /* 0x0001180a0c0e7981 */ /* 0x000ee8000c1e1900 */
[----:B------:R-:W1:Y:S01]  /*1010*/  LDS R27, [R6+0x710] ;  /* 0x00071000061b7984 */ /* 0x000e620000000800 */
[----:B0-----:R-:W-:-:S03]  /*1020*/  IMAD R21, R15, R26, R20 ;  /* 0x0000001a0f157224 */ /* 0x001fc600078e0214 */
[----:B------:R-:W0:Y:S04]  /*1030*/  LDS R26, [R6+0x70c] ;  /* 0x00070c00061a7984 */ /* 0x000e280000000800 */
[----:B------:R-:W3:Y:S01]  /*1040*/  LDG.E R15, desc[UR10][R12.64+0x11c] ;  /* 0x00011c0a0c0f7981 */ /* 0x000ee2000c1e1900 */
[----:B-1----:R-:W-:-:S03]  /*1050*/  IMAD R20, R18, R27, R21 ;  /* 0x0000001b12147224 */ /* 0x002fc600078e0215 */
[----:B------:R-:W3:Y:S04]  /*1060*/  LDG.E R18, desc[UR10][R12.64+0x120] ;  /* 0x0001200a0c127981 */ /* 0x000ee8000c1e1900 */
[----:B------:R-:W2:Y:S01]  /*1070*/  LDS R27, [R6+0x708] ;  /* 0x00070800061b7984 */ /* 0x000ea20000000800 */
[----:B0-----:R-:W-:-:S03]  /*1080*/  IMAD R21, R19, R26, R20 ;  /* 0x0000001a13157224 */ /* 0x001fc600078e0214 */
[----:B------:R-:W3:Y:S04]  /*1090*/  LDG.E R19, desc[UR10][R12.64+0x124] ;  /* 0x0001240a0c137981 */ /* 0x000ee8000c1e1900 */
[----:B------:R-:W4:Y:S04]  /*10a0*/  LDS R26, [R6+0x704] ;  /* 0x00070400061a7984 */ /* 0x000f280000000800 */
[----:B------:R-:W3:Y:S01]  /*10b0*/  LDG.E R20, desc[UR10][R12.64+0x12c] ;  /* 0x00012c0a0c147981 */ /* 0x000ee2000c1e1900 */
[----:B--2---:R-:W-:-:S03]  /*10c0*/  IMAD R21, R8, R27, R21 ;  /* 0x0000001b08157224 */ /* 0x004fc600078e0215 */
[----:B------:R-:W2:Y:S01]  /*10d0*/  LDG.E R8, desc[UR10][R12.64+0x128] ;  /* 0x0001280a0c087981 */ /* 0x000ea2000c1e1900 */
[----:B----4-:R-:W-:-:S03]  /*10e0*/  IMAD R27, R4, R26, R21 ;  /* 0x0000001a041b7224 */ /* 0x010fc600078e0215 */
[----:B------:R-:W5:Y:S04]  /*10f0*/  LDS R26, [R6+0x700] ;  /* 0x00070000061a7984 */ /* 0x000f680000000800 */
[----:B------:R0:W4:Y:S01]  /*1100*/  LDG.E R21, desc[UR10][R12.64+0x130] ;  /* 0x0001300a0c157981 */ /* 0x000122000c1e1900 */
[----:B------:R-:W-:-:S03]  /*1110*/  IMAD.WIDE R4, R5, 0x4, R2 ;  /* 0x0000000405047825 */ /* 0x000fc600078e0202 */
[----:B0-----:R-:W-:Y:S04]  /*1120*/  LDS R12, [R6+0x6f0] ;  /* 0x0006f000060c7984 */ /* 0x001fe80000000800 */
[----:B------:R-:W-:Y:S01]  /*1130*/  LDS R13, [R6+0x6ec] ;  /* 0x0006ec00060d7984 */ /* 0x000fe20000000800 */
[----:B-----5:R-:W-:-:S03]  /*1140*/  IMAD R26, R22, R26, R27 ;  /* 0x0000001a161a7224 */ /* 0x020fc600078e021b */
[----:B------:R-:W5:Y:S04]  /*1150*/  LDG.E R22, desc[UR10][R4.64+-0x2cc] ;  /* 0xfffd340a04167981 */ /* 0x000f68000c1e1900 */
[----:B------:R-:W3:Y:S02]  /*1160*/  LDS R27, [R6+0x6fc] ;  /* 0x0006fc00061b7984 */ /* 0x000ee40000000800 */
[----:B---3--:R-:W-:Y:S02]  /*1170*/  IMAD R27, R23, R27, R26 ;  /* 0x0000001b171b7224 */ /* 0x008fe400078e021a */
[----:B------:R-:W3:Y:S04]  /*1180*/  LDG.E R23, desc[UR10][R4.64+-0x2c8] ;  /* 0xfffd380a04177981 */ /* 0x000ee8000c1e1900 */
[----:B------:R-:W0:Y:S01]  /*1190*/  LDS R26, [R6+0x6f4] ;  /* 0x0006f400061a7984 */ /* 0x000e220000000800 */
[----:B------:R-:W-:-:S03]  /*11a0*/  IMAD R28, R10, R28, R27 ;  /* 0x0000001c0a1c7224 */ /* 0x000fc600078e021b */
[----:B------:R-:W3:Y:S04]  /*11b0*/  LDG.E R10, desc[UR10][R4.64+-0x2c4] ;  /* 0xfffd3c0a040a7981 */ /* 0x000ee8000c1e1900 */
[----:B------:R-:W-:Y:S01]  /*11c0*/  LDS R27, [R6+0x6e0] ;  /* 0x0006e000061b7984 */ /* 0x000fe20000000800 */
[----:B0-----:R-:W-:-:S03]  /*11d0*/  IMAD R26, R11, R26, R28 ;  /* 0x0000001a0b1a7224 */ /* 0x001fc600078e021c */
[----:B------:R-:W3:Y:S01]  /*11e0*/  LDG.E R11, desc[UR10][R4.64+-0x2c0] ;  /* 0xfffd400a040b7981 */ /* 0x000ee2000c1e1900 */
[----:B------:R-:W-:-:S03]  /*11f0*/  IMAD R25, R25, R12, R26 ;  /* 0x0000000c19197224 */ /* 0x000fc600078e021a */
[----:B------:R-:W3:Y:S04]  /*1200*/  LDG.E R12, desc[UR10][R4.64+-0x2bc] ;  /* 0xfffd440a040c7981 */ /* 0x000ee8000c1e1900 */
[----:B------:R-:W0:Y:S01]  /*1210*/  LDS R26, [R6+0x6e8] ;  /* 0x0006e800061a7984 */ /* 0x000e220000000800 */
[----:B------:R-:W-:-:S03]  /*1220*/  IMAD R25, R24, R13, R25 ;  /* 0x0000000d18197224 */ /* 0x000fc600078e0219 */
[----:B------:R-:W1:Y:S04]  /*1230*/  LDS R24, [R6+0x6e4] ;  /* 0x0006e40006187984 */ /* 0x000e680000000800 */
[----:B------:R-:W3:Y:S01]  /*1240*/  LDG.E R13, desc[UR10][R4.64+-0x2b8] ;  /* 0xfffd480a040d7981 */ /* 0x000ee2000c1e1900 */
[----:B0-----:R-:W-:-:S03]  /*1250*/  IMAD R26, R14, R26, R25 ;  /* 0x0000001a0e1a7224 */ /* 0x001fc600078e0219 */
[----:B------:R-:W3:Y:S01]  /*1260*/  LDG.E R14, desc[UR10][R4.64+-0x2b4] ;  /* 0xfffd4c0a040e7981 */ /* 0x000ee2000c1e1900 */
[----:B-1----:R-:W-:-:S03]  /*1270*/  IMAD R25, R15, R24, R26 ;  /* 0x000000180f197224 */ /* 0x002fc600078e021a */
[----:B------:R-:W0:Y:S04]  /*1280*/  LDS R24, [R6+0x6dc] ;  /* 0x0006dc0006187984 */ /* 0x000e280000000800 */
[----:B------:R-:W3:Y:S01]  /*1290*/  LDG.E R15, desc[UR10][R4.64+-0x2b0] ;  /* 0xfffd500a040f7981 */ /* 0x000ee2000c1e1900 */
[----:B------:R-:W-:-:S03]  /*12a0*/  IMAD R25, R18, R27, R25 ;  /* 0x0000001b12197224 */ /* 0x000fc600078e0219 */
[----:B------:R-:W3:Y:S04]  /*12b0*/  LDG.E R18, desc[UR10][R4.64+-0x2ac] ;  /* 0xfffd540a04127981 */ /* 0x000ee8000c1e1900 */
[----:B------:R-:W2:Y:S01]  /*12c0*/  LDS R26, [R6+0x6d8] ;  /* 0x0006d800061a7984 */ /* 0x000ea20000000800 */
[----:B0-----:R-:W-:-:S03]  /*12d0*/  IMAD R25, R19, R24, R25 ;  /* 0x0000001813197224 */ /* 0x001fc600078e0219 */
[----:B------:R-:W0:Y:S04]  /*12e0*/  LDS R24, [R6+0x6d4] ;  /* 0x0006d40006187984 */ /* 0x000e280000000800 */
[----:B------:R-:W3:Y:S01]  /*12f0*/  LDG.E R19, desc[UR10][R4.64+-0x2a8] ;  /* 0xfffd580a04137981 */ /* 0x000ee2000c1e1900 */
[----:B--2---:R-:W-:-:S03]  /*1300*/  IMAD R25, R8, R26, R25 ;  /* 0x0000001a08197224 */ /* 0x004fc600078e0219 */
[----:B------:R-:W4:Y:S01]  /*1310*/  LDS R26, [R6+0x6d0] ;  /* 0x0006d000061a7984 */ /* 0x000f220000000800 */
[----:B------:R-:W-:-:S05]  /*1320*/  LEA R8, R0, UR5, 0x2 ;  /* 0x0000000500087c11 */ /* 0x000fca000f8e10ff */
[----:B------:R-:W5:Y:S01]  /*1330*/  LDS R27, [R8+0x400] ;  /* 0x00040000081b7984 */ /* 0x000f620000000800 */
[----:B0-----:R-:W-:-:S03]  /*1340*/  IMAD R24, R20, R24, R25 ;  /* 0x0000001814187224 */ /* 0x001fc600078e0219 */
[----:B------:R-:W2:Y:S01]  /*1350*/  LDG.E R20, desc[UR10][R4.64+-0x2a4] ;  /* 0xfffd5c0a04147981 */ /* 0x000ea2000c1e1900 */
[----:B----4-:R-:W-:-:S03]  /*1360*/  IMAD R25, R21, R26, R24 ;  /* 0x0000001a15197224 */ /* 0x010fc600078e0218 */
[----:B------:R-:W4:Y:S04]  /*1370*/  LDG.E R21, desc[UR10][R4.64+-0x2a0] ;  /* 0xfffd600a04157981 */ /* 0x000f28000c1e1900 */
[----:B------:R-:W-:Y:S01]  /*1380*/  LDS R26, [R8+0x3f8] ;  /* 0x0003f800081a7984 */ /* 0x000fe20000000800 */
[----:B-----5:R-:W-:-:S03]  /*1390*/  IMAD R24, R22, R27, R25 ;  /* 0x0000001b16187224 */ /* 0x020fc600078e0219 */
[----:B------:R-:W5:Y:S04]  /*13a0*/  LDG.E R22, desc[UR10][R4.64+-0x29c] ;  /* 0xfffd640a04167981 */ /* 0x000f68000c1e1900 */
[----:B------:R-:W3:Y:S04]  /*13b0*/  LDS R25, [R8+0x3fc] ;  /* 0x0003fc0008197984 */ /* 0x000ee80000000800 */
[----:B------:R-:W-:Y:S01]  /*13c0*/  LDS R27, [R8+0x3f0] ;  /* 0x0003f000081b7984 */ /* 0x000fe20000000800 */
[----:B---3--:R-:W-:-:S03]  /*13d0*/  IMAD R25, R23, R25, R24 ;  /* 0x0000001917197224 */ /* 0x008fc600078e0218 */
[----:B------:R-:W3:Y:S04]  /*13e0*/  LDG.E R23, desc[UR10][R4.64+-0x298] ;  /* 0xfffd680a04177981 */ /* 0x000ee8000c1e1900 */
[----:B------:R-:W0:Y:S01]  /*13f0*/  LDS R24, [R8+0x3f4] ;  /* 0x0003f40008187984 */ /* 0x000e220000000800 */
[----:B------:R-:W-:-:S03]  /*1400*/  IMAD R26, R10, R26, R25 ;  /* 0x0000001a0a1a7224 */ /* 0x000fc600078e0219 */
[----:B------:R-:W3:Y:S01]  /*1410*/  LDG.E R10, desc[UR10][R4.64+-0x294] ;  /* 0xfffd6c0a040a7981 */ /* 0x000ee2000c1e1900 */
[----:B0-----:R-:W-:-:S03]  /*1420*/  IMAD R25, R11, R24, R26 ;  /* 0x000000180b197224 */ /* 0x001fc600078e021a */
[----:B------:R-:W3:Y:S04]  /*1430*/  LDG.E R11, desc[UR10][R4.64+-0x290] ;  /* 0xfffd700a040b7981 */ /* 0x000ee8000c1e1900 */
[----:B------:R-:W0:Y:S01]  /*1440*/  LDS R26, [R8+0x3ec] ;  /* 0x0003ec00081a7984 */ /* 0x000e220000000800 */
[----:B------:R-:W-:-:S03]  /*1450*/  IMAD R24, R12, R27, R25 ;  /* 0x0000001b0c187224 */ /* 0x000fc600078e0219 */
        /* <DEDUP_REMOVED lines=12> */
[----:B------:R-:W3:Y:S04]  /*1520*/  LDG.E R18, desc[UR10][R4.64+-0x27c] ;  /* 0xfffd840a04127981 */ /* 0x000ee8000c1e1900 */
[----:B------:R-:W-:Y:S01]  /*1530*/  LDS R27, [R8+0x3d0] ;  /* 0x0003d000081b7984 */ /* 0x000fe20000000800 */
[----:B0-----:R-:W-:-:S03]  /*1540*/  IMAD R25, R19, R26, R24 ;  /* 0x0000001a13197224 */ /* 0x001fc600078e0218 */
[----:B------:R-:W3:Y:S04]  /*1550*/  LDG.E R19, desc[UR10][R4.64+-0x278] ;  /* 0xfffd880a04137981 */ /* 0x000ee8000c1e1900 */
[----:B------:R-:W2:Y:S04]  /*1560*/  LDS R24, [R8+0x3d8] ;  /* 0x0003d80008187984 */ /* 0x000ea80000000800 */
[----:B------:R-:W4:Y:S01]  /*1570*/  LDS R26, [R8+0x3d4] ;  /* 0x0003d400081a7984 */ /* 0x000f220000000800 */
[----:B--2---:R-:W-:-:S03]  /*1580*/  IMAD R24, R20, R24, R25 ;  /* 0x0000001814187224 */ /* 0x004fc600078e0219 */
        /* <DEDUP_REMOVED lines=132> */
[----:B------:R-:W1:Y:S04]  /*1dd0*/  LDS R25, [R8+0x320] ;  /* 0x0003200008197984 */ /* 0x000e680000000800 */
[----:B------:R-:W-:Y:S01]  /*1de0*/  LDS R27, [R8+0x314] ;  /* 0x00031400081b7984 */ /* 0x000fe20000000800 */
[----:B0-----:R-:W-:-:S03]  /*1df0*/  IMAD R24, R15, R26, R24 ;  /* 0x0000001a0f187224 */ /* 0x001fc600078e0218 */
[----:B------:R-:W3:Y:S04]  /*1e00*/  LDG.E R15, desc[UR10][R4.64+-0x1c0] ;  /* 0xfffe400a040f7981 */ /* 0x000ee8000c1e1900 */
[----:B------:R-:W0:Y:S01]  /*1e10*/  LDS R26, [R8+0x31c] ;  /* 0x00031c00081a7984 */ /* 0x000e220000000800 */
[----:B-1----:R-:W-:-:S03]  /*1e20*/  IMAD R24, R18, R25, R24 ;  /* 0x0000001912187224 */ /* 0x002fc600078e0218 */
[----:B------:R-:W3:Y:S01]  /*1e30*/  LDG.E R18, desc[UR10][R4.64+-0x1bc] ;  /* 0xfffe440a04127981 */ /* 0x000ee2000c1e1900 */
[----:B0-----:R-:W-:-:S03]  /*1e40*/  IMAD R25, R19, R26, R24 ;  /* 0x0000001a13197224 */ /* 0x001fc600078e0218 */
[----:B------:R-:W3:Y:S04]  /*1e50*/  LDG.E R19, desc[UR10][R4.64+-0x1b8] ;  /* 0xfffe480a04137981 */ /* 0x000ee8000c1e1900 */
[----:B------:R0:W2:Y:S04]  /*1e60*/  LDS R26, [R8+0x318] ;  /* 0x00031800081a7984 */ /* 0x0000a80000000800 */
[----:B------:R-:W3:Y:S04]  /*1e70*/  LDG.E R24, desc[UR10][R4.64+-0x1b4] ;  /* 0xfffe4c0a04187981 */ /* 0x000ee8000c1e1900 */
[----:B0-----:R-:W3:Y:S01]  /*1e80*/  LDG.E R8, desc[UR10][R4.64+-0x1a4] ;  /* 0xfffe5c0a04087981 */ /* 0x001ee2000c1e1900 */
[----:B--2---:R-:W-:-:S03]  /*1e90*/  IMAD R26, R20, R26, R25 ;  /* 0x0000001a141a7224 */ /* 0x004fc600078e0219 */
[----:B------:R-:W2:Y:S04]  /*1ea0*/  LDG.E R20, desc[UR10][R4.64+-0x1b0] ;  /* 0xfffe500a04147981 */ /* 0x000ea8000c1e1900 */
[----:B------:R-:W5:Y:S01]  /*1eb0*/  LDS R25, [R7+0x400] ;  /* 0x0004000007197984 */ /* 0x000f620000000800 */
[----:B----4-:R-:W-:-:S03]  /*1ec0*/  IMAD R27, R21, R27, R26 ;  /* 0x0000001b151b7224 */ /* 0x010fc600078e021a */
[----:B------:R-:W4:Y:S01]  /*1ed0*/  LDG.E R21, desc[UR10][R4.64+-0x1ac] ;  /* 0xfffe540a04157981 */ /* 0x000f22000c1e1900 */
[----:B-----5:R-:W-:-:S03]  /*1ee0*/  IMAD R26, R22, R25, R27 ;  /* 0x00000019161a7224 */ /* 0x020fc600078e021b */
[----:B------:R-:W5:Y:S04]  /*1ef0*/  LDG.E R22, desc[UR10][R4.64+-0x1a8] ;  /* 0xfffe580a04167981 */ /* 0x000f68000c1e1900 */
[----:B------:R-:W3:Y:S04]  /*1f00*/  LDS R25, [R7+0x3fc] ;  /* 0x0003fc0007197984 */ /* 0x000ee80000000800 */
[----:B------:R-:W0:Y:S01]  /*1f10*/  LDS R27, [R7+0x3f8] ;  /* 0x0003f800071b7984 */ /* 0x000e220000000800 */
[----:B---3--:R-:W-:-:S03]  /*1f20*/  IMAD R23, R23, R25, R26 ;  /* 0x0000001917177224 */ /* 0x008fc600078e021a */
[----:B------:R-:W1:Y:S01]  /*1f30*/  LDS R25, [R7+0x3f4] ;  /* 0x0003f40007197984 */ /* 0x000e620000000800 */
[----:B0-----:R-:W-:-:S03]  /*1f40*/  IMAD R26, R10, R27, R23 ;  /* 0x0000001b0a1a7224 */ /* 0x001fc600078e0217 */
[----:B------:R-:W0:Y:S04]  /*1f50*/  LDS R23, [R7+0x3f0] ;  /* 0x0003f00007177984 */ /* 0x000e280000000800 */
[----:B------:R-:W3:Y:S04]  /*1f60*/  LDG.E R10, desc[UR10][R4.64+-0x1a0] ;  /* 0xfffe600a040a7981 */ /* 0x000ee8000c1e1900 */
[----:B------:R-:W0:Y:S01]  /*1f70*/  LDS R27, [R7+0x3ec] ;  /* 0x0003ec00071b7984 */ /* 0x000e220000000800 */
[----:B-1----:R-:W-:-:S03]  /*1f80*/  IMAD R25, R11, R25, R26 ;  /* 0x000000190b197224 */ /* 0x002fc600078e021a */
[----:B------:R-:W3:Y:S01]  /*1f90*/  LDG.E R11, desc[UR10][R4.64+-0x19c] ;  /* 0xfffe640a040b7981 */ /* 0x000ee2000c1e1900 */
[----:B0-----:R-:W-:-:S03]  /*1fa0*/  IMAD R26, R12, R23, R25 ;  /* 0x000000170c1a7224 */ /* 0x001fc600078e0219 */
[----:B------:R-:W0:Y:S04]  /*1fb0*/  LDS R23, [R7+0x3e8] ;  /* 0x0003e80007177984 */ /* 0x000e280000000800 */
[----:B------:R-:W3:Y:S04]  /*1fc0*/  LDG.E R12, desc[UR10][R4.64+-0x198] ;  /* 0xfffe680a040c7981 */ /* 0x000ee8000c1e1900 */
[----:B------:R-:W1:Y:S01]  /*1fd0*/  LDS R25, [R7+0x3e4] ;  /* 0x0003e40007197984 */ /* 0x000e620000000800 */
[----:B------:R-:W-:-:S03]  /*1fe0*/  IMAD R27, R13, R27, R26 ;  /* 0x0000001b0d1b7224 */ /* 0x000fc600078e021a */
[----:B------:R-:W3:Y:S01]  /*1ff0*/  LDG.E R13, desc[UR10][R4.64+-0x194] ;  /* 0xfffe6c0a040d7981 */ /* 0x000ee2000c1e1900 */
[----:B0-----:R-:W-:-:S03]  /*2000*/  IMAD R26, R14, R23, R27 ;  /* 0x000000170e1a7224 */ /* 0x001fc600078e021b */
[----:B------:R-:W3:Y:S04]  /*2010*/  LDG.E R14, desc[UR10][R4.64+-0x190] ;  /* 0xfffe700a040e7981 */ /* 0x000ee8000c1e1900 */
[----:B------:R-:W0:Y:S04]  /*2020*/  LDS R23, [R7+0x3e0] ;  /* 0x0003e00007177984 */ /* 0x000e280000000800 */
[----:B------:R-:W0:Y:S01]  /*2030*/  LDS R27, [R7+0x3dc] ;  /* 0x0003dc00071b7984 */ /* 0x000e220000000800 */
[----:B-1----:R-:W-:-:S03]  /*2040*/  IMAD R25, R15, R25, R26 ;  /* 0x000000190f197224 */ /* 0x002fc600078e021a */
[----:B------:R-:W3:Y:S01]  /*2050*/  LDG.E R15, desc[UR10][R4.64+-0x18c] ;  /* 0xfffe740a040f7981 */ /* 0x000ee2000c1e1900 */
[----:B0-----:R-:W-:-:S03]  /*2060*/  IMAD R26, R18, R23, R25 ;  /* 0x00000017121a7224 */ /* 0x001fc600078e0219 */
[----:B------:R-:W3:Y:S04]  /*2070*/  LDG.E R18, desc[UR10][R4.64+-0x188] ;  /* 0xfffe780a04127981 */ /* 0x000ee8000c1e1900 */
[----:B------:R-:W0:Y:S04]  /*2080*/  LDS R23, [R7+0x3d8] ;  /* 0x0003d80007177984 */ /* 0x000e280000000800 */
[----:B------:R-:W2:Y:S01]  /*2090*/  LDS R25, [R7+0x3d4] ;  /* 0x0003d40007197984 */ /* 0x000ea20000000800 */
[----:B------:R-:W-:-:S03]  /*20a0*/  IMAD R27, R19, R27, R26 ;  /* 0x0000001b131b7224 */ /* 0x000fc600078e021a */
[----:B------:R-:W3:Y:S04]  /*20b0*/  LDG.E R19, desc[UR10][R4.64+-0x184] ;  /* 0xfffe7c0a04137981 */ /* 0x000ee8000c1e1900 */
[----:B------:R-:W4:Y:S01]  /*20c0*/  LDS R26, [R7+0x3d0] ;  /* 0x0003d000071a7984 */ /* 0x000f220000000800 */
[----:B0-----:R-:W-:-:S03]  /*20d0*/  IMAD R27, R24, R23, R27 ;  /* 0x00000017181b7224 */ /* 0x001fc600078e021b */
[----:B------:R-:W3:Y:S01]  /*20e0*/  LDG.E R23, desc[UR10][R4.64+-0x180] ;  /* 0xfffe800a04177981 */ /* 0x000ee2000c1e1900 */
[----:B--2---:R-:W-:-:S03]  /*20f0*/  IMAD R24, R20, R25, R27 ;  /* 0x0000001914187224 */ /* 0x004fc600078e021b */
[----:B------:R-:W2:Y:S04]  /*2100*/  LDG.E R20, desc[UR10][R4.64+-0x17c] ;  /* 0xfffe840a04147981 */ /* 0x000ea8000c1e1900 */
[----:B------:R-:W5:Y:S01]  /*2110*/  LDS R27, [R7+0x3cc] ;  /* 0x0003cc00071b7984 */ /* 0x000f620000000800 */
[----:B----4-:R-:W-:-:S03]  /*2120*/  IMAD R25, R21, R26, R24 ;  /* 0x0000001a15197224 */ /* 0x010fc600078e0218 */
[----:B------:R-:W4:Y:S04]  /*2130*/  LDG.E R21, desc[UR10][R4.64+-0x178] ;  /* 0xfffe880a04157981 */ /* 0x000f28000c1e1900 */
[----:B------:R-:W0:Y:S04]  /*2140*/  LDS R24, [R7+0x3c8] ;  /* 0x0003c80007187984 */ /* 0x000e280000000800 */
[----:B------:R-:W3:Y:S01]  /*2150*/  LDS R26, [R7+0x3c4] ;  /* 0x0003c400071a7984 */ /* 0x000ee20000000800 */
[----:B-----5:R-:W-:-:S03]  /*2160*/  IMAD R25, R22, R27, R25 ;  /* 0x0000001b16197224 */ /* 0x020fc600078e0219 */
[----:B------:R-:W5:Y:S04]  /*2170*/  LDG.E R22, desc[UR10][R4.64+-0x174] ;  /* 0xfffe8c0a04167981 */ /* 0x000f68000c1e1900 */
[----:B------:R-:W-:Y:S01]  /*2180*/  LDS R27, [R7+0x3bc] ;  /* 0x0003bc00071b7984 */ /* 0x000fe20000000800 */
[----:B0-----:R-:W-:-:S03]  /*2190*/  IMAD R25, R8, R24, R25 ;  /* 0x0000001808197224 */ /* 0x001fc600078e0219 */
[----:B------:R-:W5:Y:S04]  /*21a0*/  LDG.E R8, desc[UR10][R4.64+-0x170] ;  /* 0xfffe900a04087981 */ /* 0x000f68000c1e1900 */
[----:B------:R-:W0:Y:S01]  /*21b0*/  LDS R24, [R7+0x3c0] ;  /* 0x0003c00007187984 */ /* 0x000e220000000800 */
[----:B---3--:R-:W-:-:S03]  /*21c0*/  IMAD R26, R10, R26, R25 ;  /* 0x0000001a0a1a7224 */ /* 0x008fc600078e0219 */
[----:B------:R-:W3:Y:S01]  /*21d0*/  LDG.E R10, desc[UR10][R4.64+-0x16c] ;  /* 0xfffe940a040a7981 */ /* 0x000ee2000c1e1900 */
[----:B0-----:R-:W-:-:S03]  /*21e0*/  IMAD R25, R11, R24, R26 ;  /* 0x000000180b197224 */ /* 0x001fc600078e021a */
[----:B------:R-:W3:Y:S04]  /*21f0*/  LDG.E R11, desc[UR10][R4.64+-0x168] ;  /* 0xfffe980a040b7981 */ /* 0x000ee8000c1e1900 */
[----:B------:R-:W0:Y:S01]  /*2200*/  LDS R26, [R7+0x3b8] ;  /* 0x0003b800071a7984 */ /* 0x000e220000000800 */
[----:B------:R-:W-:-:S03]  /*2210*/  IMAD R24, R12, R27, R25 ;  /* 0x0000001b0c187224 */ /* 0x000fc600078e0219 */
[----:B------:R-:W1:Y:S04]  /*2220*/  LDS R27, [R7+0x3b4] ;  /* 0x0003b400071b7984 */ /* 0x000e680000000800 */
[----:B------:R-:W3:Y:S01]  /*2230*/  LDG.E R12, desc[UR10][R4.64+-0x164] ;  /* 0xfffe9c0a040c7981 */ /* 0x000ee2000c1e1900 */
[----:B0-----:R-:W-:-:S03]  /*2240*/  IMAD R25, R13, R26, R24 ;  /* 0x0000001a0d197224 */ /* 0x001fc600078e0218 */
[----:B------:R-:W3:Y:S04]  /*2250*/  LDG.E R13, desc[UR10][R4.64+-0x160] ;  /* 0xfffea00a040d7981 */ /* 0x000ee8000c1e1900 */
[----:B------:R-:W0:Y:S01]  /*2260*/  LDS R26, [R7+0x3b0] ;  /* 0x0003b000071a7984 */ /* 0x000e220000000800 */
[----:B-1----:R-:W-:-:S03]  /*2270*/  IMAD R24, R14, R27, R25 ;  /* 0x0000001b0e187224 */ /* 0x002fc600078e0219 */
[----:B------:R-:W1:Y:S04]  /*2280*/  LDS R27, [R7+0x3ac] ;  /* 0x0003ac00071b7984 */ /* 0x000e680000000800 */
[----:B------:R-:W3:Y:S01]  /*2290*/  LDG.E R14, desc[UR10][R4.64+-0x15c] ;  /* 0xfffea40a040e7981 */ /* 0x000ee2000c1e1900 */
        /* <DEDUP_REMOVED lines=9> */
[----:B------:R-:W2:Y:S01]  /*2330*/  LDS R26, [R7+0x3a0] ;  /* 0x0003a000071a7984 */ /* 0x000ea20000000800 */
[----:B-1----:R-:W-:-:S03]  /*2340*/  IMAD R25, R23, R25, R24 ;  /* 0x0000001917197224 */ /* 0x002fc600078e0218 */
[----:B------:R-:W3:Y:S04]  /*2350*/  LDG.E R23, desc[UR10][R4.64+-0x14c] ;  /* 0xfffeb40a04177981 */ /* 0x000ee8000c1e1900 */
[----:B------:R-:W4:Y:S01]  /*2360*/  LDS R24, [R7+0x39c] ;  /* 0x00039c0007187984 */ /* 0x000f220000000800 */
[----:B--2---:R-:W-:-:S03]  /*2370*/  IMAD R26, R20, R26, R25 ;  /* 0x0000001a141a7224 */ /* 0x004fc600078e0219 */
[----:B------:R-:W2:Y:S01]  /*2380*/  LDG.E R20, desc[UR10][R4.64+-0x148] ;  /* 0xfffeb80a04147981 */ /* 0x000ea2000c1e1900 */
        /* <DEDUP_REMOVED lines=13> */
[----:B------:R-:W0:Y:S04]  /*2460*/  LDS R26, [R7+0x384] ;  /* 0x00038400071a7984 */ /* 0x000e280000000800 */
[----:B------:R-:W3:Y:S01]  /*2470*/  LDG.E R11, desc[UR10][R4.64+-0x134] ;  /* 0xfffecc0a040b7981 */ /* 0x000ee2000c1e1900 */
        /* <DEDUP_REMOVED lines=13> */
[----:B------:R-:W1:Y:S04]  /*2550*/  LDS R25, [R7+0x370] ;  /* 0x0003700007197984 */ /* 0x000e680000000800 */
[----:B------:R-:W3:Y:S04]  /*2560*/  LDG.E R18, desc[UR10][R4.64+-0x120] ;  /* 0xfffee00a04127981 */ /* 0x000ee8000c1e1900 */
        /* <DEDUP_REMOVED lines=28> */
[----:B------:R-:W0:Y:S04]  /*2730*/  LDS R26, [R7+0x348] ;  /* 0x00034800071a7984 */ /* 0x000e280000000800 */
[----:B------:R-:W3:Y:S01]  /*2740*/  LDG.E R13, desc[UR10][R4.64+-0xf8] ;  /* 0xffff080a040d7981 */ /* 0x000ee2000c1e1900 */
        /* <DEDUP_REMOVED lines=14> */
[----:B------:R-:W4:Y:S04]  /*2830*/  LDS R24, [R7+0x334] ;  /* 0x0003340007187984 */ /* 0x000f280000000800 */
[----:B------:R-:W3:Y:S01]  /*2840*/  LDG.E R23, desc[UR10][R4.64+-0xe4] ;  /* 0xffff1c0a04177981 */ /* 0x000ee2000c1e1900 */
[----:B--2---:R-:W-:-:S03]  /*2850*/  IMAD R26, R20, R26, R25 ;  /* 0x0000001a141a7224 */ /* 0x004fc600078e0219 */
[----:B------:R-:W2:Y:S01]  /*2860*/  LDG.E R20, desc[UR10][R4.64+-0xe0] ;  /* 0xffff200a04147981 */ /* 0x000ea2000c1e1900 */
[----:B----4-:R-:W-:-:S03]  /*2870*/  IMAD R25, R21, R24, R26 ;  /* 0x0000001815197224 */ /* 0x010fc600078e021a */
[----:B------:R-:W4:Y:S04]  /*2880*/  LDG.E R21, desc[UR10][R4.64+-0xdc] ;  /* 0xffff240a04157981 */ /* 0x000f28000c1e1900 */
[----:B------:R-:W0:Y:S04]  /*2890*/  LDS R24, [R7+0x32c] ;  /* 0x00032c0007187984 */ /* 0x000e280000000800 */
[----:B------:R-:W-:Y:S01]  /*28a0*/  LDS R26, [R7+0x324] ;  /* 0x00032400071a7984 */ /* 0x000fe20000000800 */
[----:B-----5:R-:W-:-:S03]  /*28b0*/  IMAD R25, R22, R27, R25 ;  /* 0x0000001b16197224 */ /* 0x020fc600078e0219 */
[----:B------:R-:W5:Y:S04]  /*28c0*/  LDG.E R22, desc[UR10][R4.64+-0xd8] ;  /* 0xffff280a04167981 */ /* 0x000f68000c1e1900 */
[----:B------:R-:W-:Y:S01]  /*28d0*/  LDS R27, [R7+0x304] ;  /* 0x00030400071b7984 */ /* 0x000fe20000000800 */
[----:B0-----:R-:W-:-:S03]  /*28e0*/  IMAD R25, R8, R24, R25 ;  /* 0x0000001808197224 */ /* 0x001fc600078e0219 */
[----:B------:R-:W3:Y:S04]  /*28f0*/  LDS R24, [R7+0x328] ;  /* 0x0003280007187984 */ /* 0x000ee80000000800 */
[----:B------:R-:W5:Y:S01]  /*2900*/  LDG.E R8, desc[UR10][R4.64+-0xd4] ;  /* 0xffff2c0a04087981 */ /* 0x000f62000c1e1900 */
[----:B---3--:R-:W-:-:S03]  /*2910*/  IMAD R24, R10, R24, R25 ;  /* 0x000000180a187224 */ /* 0x008fc600078e0219 */
[----:B------:R-:W0:Y:S04]  /*2920*/  LDS R25, [R7+0x320] ;  /* 0x0003200007197984 */ /* 0x000e280000000800 */
[----:B------:R-:W3:Y:S01]  /*2930*/  LDG.E R10, desc[UR10][R4.64+-0xd0] ;  /* 0xffff300a040a7981 */ /* 0x000ee2000c1e1900 */
[----:B------:R-:W-:-:S03]  /*2940*/  IMAD R11, R11, R26, R24 ;  /* 0x0000001a0b0b7224 */ /* 0x000fc600078e0218 */
[----:B------:R-:W1:Y:S04]  /*2950*/  LDS R24, [R7+0x31c] ;  /* 0x00031c0007187984 */ /* 0x000e680000000800 */
[----:B------:R-:W-:Y:S01]  /*2960*/  LDS R26, [R7+0x30c] ;  /* 0x00030c00071a7984 */ /* 0x000fe20000000800 */
        /* <DEDUP_REMOVED lines=11> */
[----:B------:R-:W1:Y:S01]  /*2a20*/  LDS R24, [R7+0x308] ;  /* 0x0003080007187984 */ /* 0x000e620000000800 */
[----:B0-----:R-:W-:-:S03]  /*2a30*/  IMAD R18, R18, R25, R15 ;  /* 0x0000001912127224 */ /* 0x001fc600078e020f */
[----:B------:R-:W3:Y:S01]  /*2a40*/  LDG.E R15, desc[UR10][R4.64+-0xbc] ;  /* 0xffff440a040f7981 */ /* 0x000ee2000c1e1900 */
[----:B------:R-:W-:-:S03]  /*2a50*/  IMAD R26, R19, R26, R18 ;  /* 0x0000001a131a7224 */ /* 0x000fc600078e0212 */
[----:B------:R-:W3:Y:S01]  /*2a60*/  LDG.E R19, desc[UR10][R4.64+-0xb8] ;  /* 0xffff480a04137981 */ /* 0x000ee2000c1e1900 */
[----:B------:R-:W-:Y:S01]  /*2a70*/  LEA R18, R0, UR4, 0x2 ;  /* 0x0000000400127c11 */ /* 0x000fe2000f8e10ff */
[----:B-1----:R-:W-:-:S04]  /*2a80*/  IMAD R25, R23, R24, R26 ;  /* 0x0000001817197224 */ /* 0x002fc800078e021a */
[----:B------:R-:W4:Y:S04]  /*2a90*/  LDS R26, [R18+0x400] ;  /* 0x00040000121a7984 */ /* 0x000f280000000800 */
[----:B------:R-:W3:Y:S01]  /*2aa0*/  LDG.E R23, desc[UR10][R4.64+-0xb4] ;  /* 0xffff4c0a04177981 */ /* 0x000ee2000c1e1900 */
[----:B--2---:R-:W-:-:S03]  /*2ab0*/  IMAD R24, R20, R27, R25 ;  /* 0x0000001b14187224 */ /* 0x004fc600078e0219 */
[----:B------:R-:W2:Y:S04]  /*2ac0*/  LDG.E R20, desc[UR10][R4.64+-0xb0] ;  /* 0xffff500a04147981 */ /* 0x000ea8000c1e1900 */
[----:B------:R-:W5:Y:S01]  /*2ad0*/  LDS R27, [R18+0x3fc] ;  /* 0x0003fc00121b7984 */ /* 0x000f620000000800 */
[----:B----4-:R-:W-:-:S03]  /*2ae0*/  IMAD R25, R21, R26, R24 ;  /* 0x0000001a15197224 */ /* 0x010fc600078e0218 */
[----:B------:R-:W4:Y:S04]  /*2af0*/  LDG.E R21, desc[UR10][R4.64+-0xac] ;  /* 0xffff540a04157981 */ /* 0x000f28000c1e1900 */
[----:B------:R-:W0:Y:S04]  /*2b00*/  LDS R26, [R18+0x3f8] ;  /* 0x0003f800121a7984 */ /* 0x000e280000000800 */
[----:B------:R-:W4:Y:S01]  /*2b10*/  LDG.E R24, desc[UR10][R4.64+-0xa4] ;  /* 0xffff5c0a04187981 */ /* 0x000f22000c1e1900 */
        /* <DEDUP_REMOVED lines=8> */
[----:B------:R-:W1:Y:S01]  /*2ba0*/  LDS R26, [R18+0x3ec] ;  /* 0x0003ec00121a7984 */ /* 0x000e620000000800 */
[----:B0-----:R-:W-:-:S03]  /*2bb0*/  IMAD R11, R11, R25, R10 ;  /* 0x000000190b0b7224 */ /* 0x001fc600078e020a */
[----:B------:R-:W3:Y:S04]  /*2bc0*/  LDG.E R10, desc[UR10][R4.64+-0x9c] ;  /* 0xffff640a040a7981 */ /* 0x000ee8000c1e1900 */
[----:B------:R-:W0:Y:S01]  /*2bd0*/  LDS R25, [R18+0x3e8] ;  /* 0x0003e80012197984 */ /* 0x000e220000000800 */
[----:B-1----:R-:W-:-:S03]  /*2be0*/  IMAD R12, R12, R26, R11 ;  /* 0x0000001a0c0c7224 */ /* 0x002fc600078e020b */
        /* <DEDUP_REMOVED lines=9> */
[----:B------:R-:W0:Y:S04]  /*2c80*/  LDS R15, [R18+0x3d8] ;  /* 0x0003d800120f7984 */ /* 0x000e280000000800 */
[----:B------:R-:W-:Y:S01]  /*2c90*/  LDS R25, [R18+0x3cc] ;  /* 0x0003cc0012197984 */ /* 0x000fe20000000800 */
[----:B-1----:R-:W-:-:S03]  /*2ca0*/  IMAD R28, R19, R26, R14 ;  /* 0x0000001a131c7224 */ /* 0x002fc600078e020e */
[----:B------:R-:W2:Y:S04]  /*2cb0*/  LDS R19, [R18+0x3d4] ;  /* 0x0003d40012137984 */ /* 0x000ea80000000800 */
[----:B------:R-:W3:Y:S04]  /*2cc0*/  LDG.E R14, desc[UR10][R4.64+-0x8c] ;  /* 0xffff740a040e7981 */ /* 0x000ee8000c1e1900 */
[----:B------:R-:W4:Y:S01]  /*2cd0*/  LDS R26, [R18+0x3d0] ;  /* 0x0003d000121a7984 */ /* 0x000f220000000800 */
[----:B0-----:R-:W-:-:S03]  /*2ce0*/  IMAD R23, R23, R15, R28 ;  /* 0x0000000f17177224 */ /* 0x001fc600078e021c */
[----:B------:R-:W3:Y:S04]  /*2cf0*/  LDG.E R15, desc[UR10][R4.64+-0x88] ;  /* 0xffff780a040f7981 */ /* 0x000ee8000c1e1900 */
[----:B------:R-:W-:Y:S01]  /*2d00*/  LDS R28, [R18+0x3a0] ;  /* 0x0003a000121c7984 */ /* 0x000fe20000000800 */
[----:B--2---:R-:W-:-:S03]  /*2d10*/  IMAD R23, R20, R19, R23 ;  /* 0x0000001314177224 */ /* 0x004fc600078e0217 */
[----:B------:R-:W2:Y:S04]  /*2d20*/  LDG.E R20, desc[UR10][R4.64+-0x84] ;  /* 0xffff7c0a04147981 */ /* 0x000ea8000c1e1900 */
[----:B------:R-:W2:Y:S01]  /*2d30*/  LDG.E R19, desc[UR10][R4.64+-0x80] ;  /* 0xffff800a04137981 */ /* 0x000ea2000c1e1900 */
[----:B----4-:R-:W-:-:S03]  /*2d40*/  IMAD R23, R21, R26, R23 ;  /* 0x0000001a15177224 */ /* 0x010fc600078e0217 */
[----:B------:R-:W0:Y:S04]  /*2d50*/  LDS R26, [R18+0x3c8] ;  /* 0x0003c800121a7984 */ /* 0x000e280000000800 */
[----:B------:R-:W4:Y:S01]  /*2d60*/  LDG.E R21, desc[UR10][R4.64+-0x7c] ;  /* 0xffff840a04157981 */ /* 0x000f22000c1e1900 */
[----:B-----5:R-:W-:-:S03]  /*2d70*/  IMAD R23, R22, R25, R23 ;  /* 0x0000001916177224 */ /* 0x020fc600078e0217 */
[----:B------:R-:W5:Y:S01]  /*2d80*/  LDG.E R22, desc[UR10][R4.64+-0x78] ;  /* 0xffff880a04167981 */ /* 0x000f62000c1e1900 */
[----:B0-----:R-:W-:-:S03]  /*2d90*/  IMAD R25, R24, R26, R23 ;  /* 0x0000001a18197224 */ /* 0x001fc600078e0217 */
[----:B------:R-:W0:Y:S04]  /*2da0*/  LDS R26, [R18+0x3c4] ;  /* 0x0003c400121a7984 */ /* 0x000e280000000800 */
[----:B------:R-:W5:Y:S04]  /*2db0*/  LDG.E R24, desc[UR10][R4.64+-0x74] ;  /* 0xffff8c0a04187981 */ /* 0x000f68000c1e1900 */
[----:B------:R-:W5:Y:S01]  /*2dc0*/  LDG.E R23, desc[UR10][R4.64+-0x70] ;  /* 0xffff900a04177981 */ /* 0x000f62000c1e1900 */
[----:B0-----:R-:W-:-:S03]  /*2dd0*/  IMAD R25, R8, R26, R25 ;  /* 0x0000001a08197224 */ /* 0x001fc600078e0219 */
[----:B------:R-:W5:Y:S04]  /*2de0*/  LDG.E R8, desc[UR10][R4.64+-0x6c] ;  /* 0xffff940a04087981 */ /* 0x000f68000c1e1900 */
[----:B------:R-:W3:Y:S02]  /*2df0*/  LDS R26, [R18+0x3c0] ;  /* 0x0003c000121a7984 */ /* 0x000ee40000000800 */
[----:B---3--:R-:W-:Y:S02]  /*2e00*/  IMAD R10, R10, R26, R25 ;  /* 0x0000001a0a0a7224 */ /* 0x008fe400078e0219 */
        /* <DEDUP_REMOVED lines=15> */
[----:B------:R-:W5:Y:S04]  /*2f00*/  LDS R25, [R18+0x39c] ;  /* 0x00039c0012197984 */ /* 0x000f680000000800 */
[----:B------:R-:W3:Y:S01]  /*2f10*/  LDG.E R14, desc[UR10][R4.64+-0x58] ;  /* 0xffffa80a040e7981 */ /* 0x000ee2000c1e1900 */
[----:B--2---:R-:W-:-:S03]  /*2f20*/  IMAD R15, R20, R27, R15 ;  /* 0x0000001b140f7224 */ /* 0x004fc600078e020f */
[----:B------:R-:W0:Y:S01]  /*2f30*/  LDS R27, [R18+0x398] ;  /* 0x00039800121b7984 */ /* 0x000e220000000800 */
[----:B-1----:R-:W-:-:S03]  /*2f40*/  IMAD R19, R19, R26, R15 ;  /* 0x0000001a13137224 */ /* 0x002fc600078e020f */
[----:B------:R-:W2:Y:S04]  /*2f50*/  LDG.E R15, desc[UR10][R4.64+-0x54] ;  /* 0xffffac0a040f7981 */ /* 0x000ea8000c1e1900 */
[----:B------:R-:W1:Y:S01]  /*2f60*/  LDS R26, [R18+0x394] ;  /* 0x00039400121a7984 */ /* 0x000e620000000800 */
[----:B----4-:R-:W-:-:S03]  /*2f70*/  IMAD R21, R21, R28, R19 ;  /* 0x0000001c15157224 */ /* 0x010fc600078e0213 */
[----:B------:R-:W4:Y:S04]  /*2f80*/  LDG.E R19, desc[UR10][R4.64+-0x50] ;  /* 0xffffb00a04137981 */ /* 0x000f28000c1e1900 */
[----:B------:R-:W4:Y:S01]  /*2f90*/  LDG.E R20, desc[UR10][R4.64+-0x48] ;  /* 0xffffb80a04147981 */ /* 0x000f22000c1e1900 */
[----:B-----5:R-:W-:-:S03]  /*2fa0*/  IMAD R22, R22, R25, R21 ;  /* 0x0000001916167224 */ /* 0x020fc600078e0215 */
[----:B------:R-:W5:Y:S01]  /*2fb0*/  LDG.E R21, desc[UR10][R4.64+-0x4c] ;  /* 0xffffb40a04157981 */ /* 0x000f62000c1e1900 */
[----:B0-----:R-:W-:-:S03]  /*2fc0*/  IMAD R24, R24, R27, R22 ;  /* 0x0000001b18187224 */ /* 0x001fc600078e0216 */
[----:B------:R-:W0:Y:S04]  /*2fd0*/  LDS R27, [R18+0x390] ;  /* 0x00039000121b7984 */ /* 0x000e280000000800 */
[----:B------:R-:W5:Y:S01]  /*2fe0*/  LDG.E R22, desc[UR10][R4.64+-0x44] ;  /* 0xffffbc0a04167981 */ /* 0x000f62000c1e1900 */
[----:B-1----:R-:W-:-:S03]  /*2ff0*/  IMAD R25, R23, R26, R24 ;  /* 0x0000001a17197224 */ /* 0x002fc600078e0218 */
[----:B------:R-:W5:Y:S04]  /*3000*/  LDG.E R24, desc[UR10][R4.64+-0x40] ;  /* 0xffffc00a04187981 */ /* 0x000f68000c1e1900 */
[----:B------:R-:W5:Y:S04]  /*3010*/  LDG.E R23, desc[UR10][R4.64+-0x3c] ;  /* 0xffffc40a04177981 */ /* 0x000f68000c1e1900 */
[----:B------:R-:W3:Y:S01]  /*3020*/  LDS R26, [R18+0x38c] ;  /* 0x00038c00121a7984 */ /* 0x000ee20000000800 */
[----:B0-----:R-:W-:-:S03]  /*3030*/  IMAD R25, R8, R27, R25 ;  /* 0x0000001b08197224 */ /* 0x001fc600078e0219 */
[----:B------:R-:W5:Y:S04]  /*3040*/  LDG.E R8, desc[UR10][R4.64+-0x38] ;  /* 0xffffc80a04087981 */ /* 0x000f68000c1e1900 */
[----:B------:R-:W-:Y:S01]  /*3050*/  LDS R27, [R18+0x37c] ;  /* 0x00037c00121b7984 */ /* 0x000fe20000000800 */
[----:B---3--:R-:W-:-:S03]  /*3060*/  IMAD R10, R10, R26, R25 ;  /* 0x0000001a0a0a7224 */ /* 0x008fc600078e0219 */
[----:B------:R-:W0:Y:S04]  /*3070*/  LDS R25, [R18+0x388] ;  /* 0x0003880012197984 */ /* 0x000e280000000800 */
[----:B------:R-:W1:Y:S01]  /*3080*/  LDS R26, [R18+0x384] ;  /* 0x00038400121a7984 */ /* 0x000e620000000800 */
[----:B0-----:R-:W-:-:S03]  /*3090*/  IMAD R11, R11, R25, R10 ;  /* 0x000000190b0b7224 */ /* 0x001fc600078e020a */
[----:B------:R-:W0:Y:S04]  /*30a0*/  LDS R25, [R18+0x380] ;  /* 0x0003800012197984 */ /* 0x000e280000000800 */
[----:B------:R-:W3:Y:S01]  /*30b0*/  LDG.E R10, desc[UR10][R4.64+-0x34] ;  /* 0xffffcc0a040a7981 */ /* 0x000ee2000c1e1900 */
[----:B-1----:R-:W-:-:S03]  /*30c0*/  IMAD R26, R12, R26, R11 ;  /* 0x0000001a0c1a7224 */ /* 0x002fc600078e020b */
[----:B------:R-:W2:Y:S04]  /*30d0*/  LDS R12, [R18+0x378] ;  /* 0x00037800120c7984 */ /* 0x000ea80000000800 */
[----:B------:R-:W3:Y:S01]  /*30e0*/  LDG.E R11, desc[UR10][R4.64+-0x30] ;  /* 0xffffd00a040b7981 */ /* 0x000ee2000c1e1900 */
[----:B0-----:R-:W-:-:S03]  /*30f0*/  IMAD R13, R13, R25, R26 ;  /* 0x000000190d0d7224 */ /* 0x001fc600078e021a */
[----:B------:R-:W4:Y:S04]  /*3100*/  LDS R26, [R18+0x374] ;  /* 0x00037400121a7984 */ /* 0x000f280000000800 */
[----:B------:R-:W-:Y:S01]  /*3110*/  LDS R25, [R18+0x368] ;  /* 0x0003680012197984 */ /* 0x000fe20000000800 */
[----:B------:R-:W-:-:S03]  /*3120*/  IMAD R13, R14, R27, R13 ;  /* 0x0000001b0e0d7224 */ /* 0x000fc600078e020d */
[----:B------:R-:W5:Y:S04]  /*3130*/  LDS R14, [R18+0x370] ;  /* 0x00037000120e7984 */ /* 0x000f680000000800 */
[----:B------:R-:W-:Y:S01]  /*3140*/  LDS R27, [R18+0x364] ;  /* 0x00036400121b7984 */ /* 0x000fe20000000800 */
[----:B--2---:R-:W-:-:S03]  /*3150*/  IMAD R13, R15, R12, R13 ;  /* 0x0000000c0f0d7224 */ /* 0x004fc600078e020d */
[----:B------:R-:W0:Y:S04]  /*3160*/  LDS R15, [R18+0x36c] ;  /* 0x00036c00120f7984 */ /* 0x000e280000000800 */
[----:B------:R-:W2:Y:S01]  /*3170*/  LDG.E R12, desc[UR10][R4.64+-0x2c] ;  /* 0xffffd40a040c7981 */ /* 0x000ea2000c1e1900 */
[----:B----4-:R-:W-:-:S03]  /*3180*/  IMAD R19, R19, R26, R13 ;  /* 0x0000001a13137224 */ /* 0x010fc600078e020d */
[----:B------:R-:W4:Y:S04]  /*3190*/  LDG.E R13, desc[UR10][R4.64+-0x28] ;  /* 0xffffd80a040d7981 */ /* 0x000f28000c1e1900 */
[----:B------:R-:W1:Y:S01]  /*31a0*/  LDS R26, [R18+0x360] ;  /* 0x00036000121a7984 */ /* 0x000e620000000800 */
[----:B-----5:R-:W-:-:S03]  /*31b0*/  IMAD R19, R21, R14, R19 ;  /* 0x0000000e15137224 */ /* 0x020fc600078e0213 */
[----:B------:R-:W5:Y:S01]  /*31c0*/  LDG.E R14, desc[UR10][R4.64+-0x24] ;  /* 0xffffdc0a040e7981 */ /* 0x000f62000c1e1900 */
[----:B0-----:R-:W-:-:S03]  /*31d0*/  IMAD R20, R20, R15, R19 ;  /* 0x0000000f14147224 */ /* 0x001fc600078e0213 */
[----:B------:R-:W5:Y:S04]  /*31e0*/  LDG.E R15, desc[UR10][R4.64+-0x20] ;  /* 0xffffe00a040f7981 */ /* 0x000f68000c1e1900 */
[----:B------:R-:W0:Y:S04]  /*31f0*/  LDS R19, [R18+0x35c] ;  /* 0x00035c0012137984 */ /* 0x000e280000000800 */
[----:B------:R-:W5:Y:S01]  /*3200*/  LDG.E R21, desc[UR10][R4.64+-0x1c] ;  /* 0xffffe40a04157981 */ /* 0x000f62000c1e1900 */
[----:B------:R-:W-:-:S03]  /*3210*/  IMAD R22, R22, R25, R20 ;  /* 0x0000001916167224 */ /* 0x000fc600078e0214 */
[----:B------:R-:W5:Y:S01]  /*3220*/  LDG.E R20, desc[UR10][R4.64+-0x18] ;  /* 0xffffe80a04147981 */ /* 0x000f62000c1e1900 */
[----:B------:R-:W-:-:S03]  /*3230*/  IMAD R27, R24, R27, R22 ;  /* 0x0000001b181b7224 */ /* 0x000fc600078e0216 */
[----:B------:R-:W5:Y:S04]  /*3240*/  LDG.E R24, desc[UR10][R4.64+-0x14] ;  /* 0xffffec0a04187981 */ /* 0x000f68000c1e1900 */
[----:B------:R-:W5:Y:S01]  /*3250*/  LDG.E R22, desc[UR10][R4.64+-0x10] ;  /* 0xfffff00a04167981 */ /* 0x000f62000c1e1900 */
[----:B-1----:R-:W-:-:S03]  /*3260*/  IMAD R26, R23, R26, R27 ;  /* 0x0000001a171a7224 */ /* 0x002fc600078e021b */
[----:B------:R-:W5:Y:S04]  /*3270*/  LDG.E R25, desc[UR10][R4.64+-0xc] ;  /* 0xfffff40a04197981 */ /* 0x000f68000c1e1900 */
[----:B------:R-:W5:Y:S04]  /*3280*/  LDG.E R23, desc[UR10][R4.64+-0x8] ;  /* 0xfffff80a04177981 */ /* 0x000f68000c1e1900 */
[----:B------:R-:W-:Y:S01]  /*3290*/  LDS R27, [R18+0x34c] ;  /* 0x00034c00121b7984 */ /* 0x000fe20000000800 */
[----:B0-----:R-:W-:-:S03]  /*32a0*/  IMAD R19, R8, R19, R26 ;  /* 0x0000001308137224 */ /* 0x001fc600078e021a */
[----:B------:R0:W5:Y:S04]  /*32b0*/  LDG.E R8, desc[UR10][R4.64+-0x4] ;  /* 0xfffffc0a04087981 */ /* 0x000168000c1e1900 */
[----:B------:R-:W3:Y:S02]  /*32c0*/  LDS R26, [R18+0x358] ;  /* 0x00035800121a7984 */ /* 0x000ee40000000800 */
[----:B---3--:R-:W-:Y:S02]  /*32d0*/  IMAD R10, R10, R26, R19 ;  /* 0x0000001a0a0a7224 */ /* 0x008fe400078e0213 */
[----:B------:R-:W1:Y:S04]  /*32e0*/  LDS R19, [R18+0x354] ;  /* 0x0003540012137984 */ /* 0x000e680000000800 */
[----:B------:R-:W2:Y:S01]  /*32f0*/  LDS R26, [R18+0x350] ;  /* 0x00035000121a7984 */ /* 0x000ea20000000800 */
[----:B-1----:R-:W-:-:S03]  /*3300*/  IMAD R19, R11, R19, R10 ;  /* 0x000000130b137224 */ /* 0x002fc600078e020a */
[----:B------:R-:W5:Y:S04]  /*3310*/  LDS R11, [R18+0x348] ;  /* 0x00034800120b7984 */ /* 0x000f680000000800 */
[----:B------:R-:W-:Y:S01]  /*3320*/  LDS R10, [R18+0x340] ;  /* 0x00034000120a7984 */ /* 0x000fe20000000800 */
[----:B--2---:R-:W-:-:S03]  /*3330*/  IMAD R26, R12, R26, R19 ;  /* 0x0000001a0c1a7224 */ /* 0x004fc600078e0213 */
[----:B------:R-:W1:Y:S01]  /*3340*/  LDS R12, [R18+0x344] ;  /* 0x00034400120c7984 */ /* 0x000e620000000800 */
[----:B----4-:R-:W-:-:S03]  /*3350*/  IMAD R26, R13, R27, R26 ;  /* 0x0000001b0d1a7224 */ /* 0x010fc600078e021a */
[----:B------:R-:W2:Y:S04]  /*3360*/  LDS R13, [R18+0x33c] ;  /* 0x00033c00120d7984 */ /* 0x000ea80000000800 */
[----:B------:R-:W3:Y:S04]  /*3370*/  LDS R19, [R18+0x338] ;  /* 0x0003380012137984 */ /* 0x000ee80000000800 */
[----:B------:R-:W4:Y:S01]  /*3380*/  LDS R27, [R18+0x334] ;  /* 0x00033400121b7984 */ /* 0x000f220000000800 */
[----:B-----5:R-:W-:-:S03]  /*3390*/  IMAD R11, R14, R11, R26 ;  /* 0x0000000b0e0b7224 */ /* 0x020fc600078e021a */
[----:B------:R-:W5:Y:S01]  /*33a0*/  LDS R14, [R18+0x330] ;  /* 0x00033000120e7984 */ /* 0x000f620000000800 */
[----:B-1----:R-:W-:-:S03]  /*33b0*/  IMAD R15, R15, R12, R11 ;  /* 0x0000000c0f0f7224 */ /* 0x002fc600078e020b */
[----:B------:R-:W1:Y:S04]  /*33c0*/  LDS R12, [R18+0x32c] ;  /* 0x00032c00120c7984 */ /* 0x000e680000000800 */
[----:B------:R-:W1:Y:S01]  /*33d0*/  LDS R11, [R18+0x328] ;  /* 0x00032800120b7984 */ /* 0x000e620000000800 */
[----:B------:R-:W-:-:S04]  /*33e0*/  IMAD R10, R21, R10, R15 ;  /* 0x0000000a150a7224 */ /* 0x000fc800078e020f */
[----:B--2---:R-:W-:-:S04]  /*33f0*/  IMAD R10, R20, R13, R10 ;  /* 0x0000000d140a7224 */ /* 0x004fc800078e020a */
[----:B---3--:R-:W-:-:S04]  /*3400*/  IMAD R10, R24, R19, R10 ;  /* 0x00000013180a7224 */ /* 0x008fc800078e020a */
[----:B----4-:R-:W-:Y:S02]  /*3410*/  IMAD R22, R22, R27, R10 ;  /* 0x0000001b16167224 */ /* 0x010fe400078e020a */
[----:B0-----:R-:W-:-:S04]  /*3420*/  IMAD.WIDE R4, R9, 0x4, R4 ;  /* 0x0000000409047825 */ /* 0x001fc800078e0204 */
[----:B-----5:R-:W-:-:S04]  /*3430*/  IMAD R14, R25, R14, R22 ;  /* 0x0000000e190e7224 */ /* 0x020fc800078e0216 */
[----:B-1----:R-:W-:-:S04]  /*3440*/  IMAD R12, R23, R12, R14 ;  /* 0x0000000c170c7224 */ /* 0x002fc800078e020e */
[----:B------:R-:W-:-:S05]  /*3450*/  IMAD R11, R8, R11, R12 ;  /* 0x0000000b080b7224 */ /* 0x000fca00078e020c */
[----:B------:R0:W-:Y:S02]  /*3460*/  STG.E desc[UR10][R4.64], R11 ;  /* 0x0000000b04007986 */ /* 0x0001e4000c10190a */
.L_x_14:
[----:B------:R-:W-:Y:S05]  /*3470*/  BSYNC.RECONVERGENT B0 ;  /* 0x0000000000007941 */ /* 0x000fea0003800200 */
.L_x_13:
[----:B------:R-:W-:Y:S01]  /*3480*/  UIADD3 UR8, UPT, UPT, UR8, 0x1, URZ ;  /* 0x0000000108087890 */ /* 0x000fe2000fffe0ff */
[----:B------:R-:W-:Y:S05]  /*3490*/  BAR.SYNC.DEFER_BLOCKING 0x0 ;  /* 0x0000000000007b1d */ /* 0x000fea0000010000 */
[----:B------:R-:W-:-:S13]  /*34a0*/  ISETP.NE.AND P1, PT, R17, UR8, PT ;  /* 0x0000000811007c0c */ /* 0x000fda000bf25270 */
[----:B------:R-:W-:Y:S05]  /*34b0*/  @P1 BRA `(.L_x_15) ;  /* 0xffffffcc00c01947 */ /* 0x000fea000383ffff */
[----:B------:R-:W-:Y:S05]  /*34c0*/  EXIT ;  /* 0x000000000000794d */ /* 0x000fea0003800000 */
.L_x_16:
        /* <DEDUP_REMOVED lines=11> */
.L_x_23:


//--------------------- .text._Z7colYGPUPji       --------------------------
	.section	.text._Z7colYGPUPji,"ax",@progbits
	.align	128
        .global         _Z7colYGPUPji
        .type           _Z7colYGPUPji,@function
        .size           _Z7colYGPUPji,(.L_x_24 - _Z7colYGPUPji)
        .other          _Z7colYGPUPji,@"STO_CUDA_ENTRY STV_DEFAULT"
_Z7colYGPUPji:
.text._Z7colYGPUPji:
[----:B------:R-:W-:Y:S01]  /*0000*/  LDC R1, c[0x0][0x37c] ;  /* 0x0000df00ff017b82 */ /* 0x000fe20000000800 */
[----:B------:R-:W0:Y:S07]  /*0010*/  S2R R7, SR_TID.X ;  /* 0x0000000000077919 */ /* 0x000e2e0000002100 */
[----:B------:R-:W0:Y:S01]  /*0020*/  LDC.64 R2, c[0x0][0x380] ;  /* 0x0000e000ff027b82 */ /* 0x000e220000000a00 */
[----:B------:R-:W1:Y:S01]  /*0030*/  LDCU.64 UR8, c[0x0][0x358] ;  /* 0x00006b00ff0877ac */ /* 0x000e620008000a00 */
[----:B------:R-:W2:Y:S01]  /*0040*/  LDCU UR6, c[0x0][0x388] ;  /* 0x00007100ff0677ac */ /* 0x000ea20008000800 */
[----:B0-----:R-:W-:-:S05]  /*0050*/  IMAD.WIDE.U32 R2, R7, 0x4, R2 ;  /* 0x0000000407027825 */ /* 0x001fca00078e0002 */
[----:B-1----:R-:W3:Y:S01]  /*0060*/  LDG.E R5, desc[UR8][R2.64+0x800] ;  /* 0x0008000802057981 */ /* 0x002ee2000c1e1900 */
[----:B------:R-:W0:Y:S01]  /*0070*/  S2UR UR5, SR_CgaCtaId ;  /* 0x00000000000579c3 */ /* 0x000e220000008800 */
[----:B------:R-:W-:Y:S01]  /*0080*/  UMOV UR4, 0x400 ;  /* 0x0000040000047882 */ /* 0x000fe20000000000 */
[----:B--2---:R-:W-:Y:S02]  /*0090*/  UISETP.GE.AND UP0, UPT, UR6, 0x100, UPT ;  /* 0x000001000600788c */ /* 0x004fe4000bf06270 */
[----:B0-----:R-:W-:-:S06]  /*00a0*/  ULEA UR4, UR5, UR4, 0x18 ;  /* 0x0000000405047291 */ /* 0x001fcc000f8ec0ff */
[----:B------:R-:W-:-:S05]  /*00b0*/  LEA R0, R7, UR4, 0x2 ;  /* 0x0000000407007c11 */ /* 0x000fca000f8e10ff */
[----:B---3--:R0:W-:Y:S01]  /*00c0*/  STS [R0+0x800], R5 ;  /* 0x0008000500007388 */ /* 0x0081e20000000800 */
[----:B------:R-:W-:Y:S06]  /*00d0*/  BAR.SYNC.DEFER_BLOCKING 0x0 ;  /* 0x0000000000007b1d */ /* 0x000fec0000010000 */
[----:B------:R-:W-:Y:S05]  /*00e0*/  BRA.U !UP0, `(.L_x_17) ;  /* 0x00000005083c7547 */ /* 0x000fea000b800000 */
[----:B------:R-:W-:Y:S01]  /*00f0*/  USHF.R.S32.HI UR4, URZ, 0x1f, UR6 ;  /* 0x0000001fff047899 */ /* 0x000fe20008011406 */
[C---:B------:R-:W-:Y:S02]  /*0100*/  ISETP.GT.U32.AND P0, PT, R7.reuse, 0x1f, PT ;  /* 0x0000001f0700780c */ /* 0x040fe40003f04070 */
[----:B------:R-:W-:Y:S01]  /*0110*/  ISETP.GT.U32.AND P1, PT, R7, 0x1f, PT ;  /* 0x0000001f0700780c */ /* 0x000fe20003f24070 */
[----:B------:R-:W-:-:S04]  /*0120*/  ULEA.HI UR4, UR4, UR6, URZ, 0x8 ;  /* 0x0000000604047291 */ /* 0x000fc8000f8f40ff */
[----:B------:R-:W-:-:S04]  /*0130*/  USHF.R.S32.HI UR4, URZ, 0x8, UR4 ;  /* 0x00000008ff047899 */ /* 0x000fc80008011404 */
[----:B------:R-:W-:-:S12]  /*0140*/  UIADD3 UR4, UPT, UPT, -UR4, URZ, URZ ;  /* 0x000000ff04047290 */ /* 0x000fd8000fffe1ff */
.L_x_18:
[----:B0-----:R-:W0:Y:S01]  /*0150*/  LDS R5, [R0+0x400] ;  /* 0x0004000000057984 */ /* 0x001e220000000800 */
[----:B------:R-:W-:-:S03]  /*0160*/  UIADD3 UR4, UPT, UPT, UR4, 0x1, URZ ;  /* 0x0000000104047890 */ /* 0x000fc6000fffe0ff */
[----:B-1----:R-:W1:Y:S01]  /*0170*/  LDS R7, [R0+0x800] ;  /* 0x0008000000077984 */ /* 0x002e620000000800 */
[----:B------:R-:W-:-:S03]  /*0180*/  UISETP.NE.AND UP0, UPT, UR4, URZ, UPT ;  /* 0x000000ff0400728c */ /* 0x000fc6000bf05270 */
[----:B0-----:R-:W-:Y:S04]  /*0190*/  STS [R0], R5 ;  /* 0x0000000500007388 */ /* 0x001fe80000000800 */
[----:B-1----:R-:W-:Y:S01]  /*01a0*/  STS [R0+0x400], R7 ;  /* 0x0004000700007388 */ /* 0x002fe20000000800 */
        /* <DEDUP_REMOVED lines=8> */
[----:B------:R-:W-:Y:S01]  /*0230*/  BAR.SYNC.DEFER_BLOCKING 0x0 ;  /* 0x0000000000007b1d */ /* 0x000fe20000010000 */
[----:B------:R-:W-:-:S13]  /*0240*/  PLOP3.LUT P0, PT, P1, PT, PT, 0x80, 0x8 ;  /* 0x000000000008781c */ /* 0x000fda0000f0f070 */
        /* <DEDUP_REMOVED lines=54> */
[----:B------:R1:W-:Y:S01]  /*05b0*/  @!P0 STS [R0+0xb80], R7 ;  /* 0x000b800700008388 */ /* 0x0003e20000000800 */
[----:B------:R-:W-:Y:S06]  /*05c0*/  BAR.SYNC.DEFER_BLOCKING 0x0 ;  /* 0x0000000000007b1d */ /* 0x000fec0000010000 */
[----:B------:R-:W-:Y:S05]  /*05d0*/  BRA.U UP0, `(.L_x_18) ;  /* 0xfffffff900dc7547 */ /* 0x000fea000b83ffff */
.L_x_17:
[----:B0-----:R-:W0:Y:S04]  /*05e0*/  LDS R5, [R0+0x800] ;  /* 0x0008000000057984 */ /* 0x001e280000000800 */
[----:B-1----:R-:W1:Y:S04]  /*05f0*/  LDS R7, [R0+0x400] ;  /* 0x0004000000077984 */ /* 0x002e680000000800 */
[----:B------:R-:W2:Y:S04]  /*0600*/  LDS R9, [R0] ;  /* 0x0000000000097984 */ /* 0x000ea80000000800 */
[----:B0-----:R-:W-:Y:S04]  /*0610*/  STG.E desc[UR8][R2.64+0x800], R5 ;  /* 0x0008000502007986 */ /* 0x001fe8000c101908 */
[----:B-1----:R-:W-:Y:S04]  /*0620*/  STG.E desc[UR8][R2.64+0x400], R7 ;  /* 0x0004000702007986 */ /* 0x002fe8000c101908 */
[----:B--2---:R-:W-:Y:S01]  /*0630*/  STG.E desc[UR8][R2.64], R9 ;  /* 0x0000000902007986 */ /* 0x004fe2000c101908 */
[----:B------:R-:W-:Y:S05]  /*0640*/  EXIT ;  /* 0x000000000000794d */ /* 0x000fea0003800000 */
.L_x_19:
        /* <DEDUP_REMOVED lines=11> */
.L_x_24:


//--------------------- .text._Z11firstColGPUPji  --------------------------
	.section	.text._Z11firstColGPUPji,"ax",@progbits
	.align	128
        .global         _Z11firstColGPUPji
        .type           _Z11firstColGPUPji,@function
        .size           _Z11firstColGPUPji,(.L_x_25 - _Z11firstColGPUPji)
        .other          _Z11firstColGPUPji,@"STO_CUDA_ENTRY STV_DEFAULT"
_Z11firstColGPUPji:
.text._Z11firstColGPUPji:
[----:B------:R-:W-:Y:S01]  /*0000*/  LDC R1, c[0x0][0x37c] ;  /* 0x0000df00ff017b82 */ /* 0x000fe20000000800 */
[----:B------:R-:W0:Y:S07]  /*0010*/  S2R R7, SR_TID.X ;  /* 0x0000000000077919 */ /* 0x000e2e0000002100 */
[----:B------:R-:W0:Y:S01]  /*0020*/  LDC.64 R2, c[0x0][0x380] ;  /* 0x0000e000ff027b82 */ /* 0x000e220000000a00 */
[----:B------:R-:W1:Y:S07]  /*0030*/  LDCU.64 UR6, c[0x0][0x358] ;  /* 0x00006b00ff0677ac */ /* 0x000e6e0008000a00 */
[----:B------:R-:W2:Y:S08]  /*0040*/  S2UR UR5, SR_CgaCtaId ;  /* 0x00000000000579c3 */ /* 0x000eb00000008800 */
[----:B------:R-:W3:Y:S01]  /*0050*/  LDC R4, c[0x0][0x388] ;  /* 0x0000e200ff047b82 */ /* 0x000ee20000000800 */
[----:B0-----:R-:W-:-:S05]  /*0060*/  IMAD.WIDE.U32 R2, R7, 0x4, R2 ;  /* 0x0000000407027825 */ /* 0x001fca00078e0002 */
[----:B-1----:R-:W4:Y:S01]  /*0070*/  LDG.E R5, desc[UR6][R2.64] ;  /* 0x0000000602057981 */ /* 0x002f22000c1e1900 */
[----:B------:R-:W-:Y:S02]  /*0080*/  UMOV UR4, 0x400 ;  /* 0x0000040000047882 */ /* 0x000fe40000000000 */
[----:B--2---:R-:W-:Y:S01]  /*0090*/  ULEA UR4, UR5, UR4, 0x18 ;  /* 0x0000000405047291 */ /* 0x004fe2000f8ec0ff */
[----:B---3--:R-:W-:-:S05]  /*00a0*/  ISETP.GE.AND P0, PT, R4, 0x200, PT ;  /* 0x000002000400780c */ /* 0x008fca0003f06270 */
[----:B------:R-:W-:-:S05]  /*00b0*/  LEA R0, R7, UR4, 0x2 ;  /* 0x0000000407007c11 */ /* 0x000fca000f8e10ff */
[----:B----4-:R0:W-:Y:S01]  /*00c0*/  STS [R0], R5 ;  /* 0x0000000500007388 */ /* 0x0101e20000000800 */
[----:B------:R-:W-:Y:S06]  /*00d0*/  BAR.SYNC.DEFER_BLOCKING 0x0 ;  /* 0x0000000000007b1d */ /* 0x000fec0000010000 */
[----:B------:R-:W-:Y:S05]  /*00e0*/  @!P0 EXIT ;  /* 0x000000000000894d */ /* 0x000fea0003800000 */
[----:B------:R-:W-:Y:S02]  /*00f0*/  IADD3 R2, P2, PT, R2, 0x400, RZ ;  /* 0x0000040002027810 */ /* 0x000fe40007f5e0ff */
[----:B------:R-:W-:Y:S02]  /*0100*/  SHF.R.U32.HI R4, RZ, 0x8, R4 ;  /* 0x00000008ff047819 */ /* 0x000fe40000011604 */
[C---:B------:R-:W-:Y:S01]  /*0110*/  ISETP.GT.U32.AND P0, PT, R7.reuse, 0x1f, PT ;  /* 0x0000001f0700780c */ /* 0x040fe20003f04070 */
[----:B------:R-:W-:Y:S01]  /*0120*/  IMAD.X R3, RZ, RZ, R3, P2 ;  /* 0x000000ffff037224 */ /* 0x000fe200010e0603 */
[----:B------:R-:W-:Y:S01]  /*0130*/  ISETP.GT.U32.AND P1, PT, R7, 0x1f, PT ;  /* 0x0000001f0700780c */ /* 0x000fe20003f24070 */
[----:B------:R-:W-:-:S12]  /*0140*/  IMAD.MOV R4, RZ, RZ, -R4 ;  /* 0x000000ffff047224 */ /* 0x000fd800078e0a04 */
.L_x_20:
[----:B0-----:R-:W-:Y:S01]  /*0150*/  @!P0 LDS R5, [R0+0x324] ;  /* 0x0003240000058984 */ /* 0x001fe20000000800 */
[----:B------:R-:W-:-:S03]  /*0160*/  VIADD R4, R4, 0x1 ;  /* 0x0000000104047836 */ /* 0x000fc60000000000 */
[----:B-1----:R-:W-:Y:S02]  /*0170*/  @!P0 LDS R6, [R0+0x224] ;  /* 0x0002240000068984 */ /* 0x002fe40000000800 */
[----:B------:R-:W-:Y:S02]  /*0180*/  ISETP.NE.AND P2, PT, R4, -0x1, PT ;  /* 0xffffffff0400780c */ /* 0x000fe40003f45270 */
[----:B------:R-:W0:Y:S04]  /*0190*/  @!P0 LDS R7, [R0+0x134] ;  /* 0x0001340000078984 */ /* 0x000e280000000800 */
[----:B------:R-:W1:Y:S01]  /*01a0*/  @!P0 LDS R8, [R0] ;  /* 0x0000000000088984 */ /* 0x000e620000000800 */
        /* <DEDUP_REMOVED lines=57> */
[----:B0-----:R-:W-:Y:S01]  /*0540*/  @!P0 IADD3 R6, PT, PT, R8, R7, R6 ;  /* 0x0000000708068210 */ /* 0x001fe20007ffe006 */
[----:B------:R-:W-:-:S04]  /*0550*/  IMAD.MOV.U32 R7, RZ, RZ, R3 ;  /* 0x000000ffff077224 */ /* 0x000fc800078e0003 */
[----:B-1----:R-:W-:Y:S02]  /*0560*/  @!P0 IMAD.IADD R9, R6, 0x1, R9 ;  /* 0x0000000106098824 */ /* 0x002fe400078e0209 */
[----:B------:R-:W-:Y:S01]  /*0570*/  IMAD.MOV.U32 R6, RZ, RZ, R2 ;  /* 0x000000ffff067224 */ /* 0x000fe200078e0002 */
[----:B------:R-:W-:Y:S02]  /*0580*/  IADD3 R2, P3, PT, R2, 0x400, RZ ;  /* 0x0000040002027810 */ /* 0x000fe40007f7e0ff */
[----:B------:R-:W-:Y:S03]  /*0590*/  @!P0 STS [R0+0x780], R9 ;  /* 0x0007800900008388 */ /* 0x000fe60000000800 */
[----:B------:R-:W-:Y:S01]  /*05a0*/  IMAD.X R3, RZ, RZ, R3, P3 ;  /* 0x000000ffff037224 */ /* 0x000fe200018e0603 */
[----:B------:R-:W-:Y:S06]  /*05b0*/  BAR.SYNC.DEFER_BLOCKING 0x0 ;  /* 0x0000000000007b1d */ /* 0x000fec0000010000 */
[----:B------:R-:W0:Y:S04]  /*05c0*/  LDS R11, [R0+0x400] ;  /* 0x00040000000b7984 */ /* 0x000e280000000800 */
[----:B0-----:R1:W-:Y:S04]  /*05d0*/  STG.E desc[UR6][R6.64], R11 ;  /* 0x0000000b06007986 */ /* 0x0013e8000c101906 */
[----:B------:R1:W-:Y:S01]  /*05e0*/  STS [R0], R11 ;  /* 0x0000000b00007388 */ /* 0x0003e20000000800 */
[----:B------:R-:W-:Y:S06]  /*05f0*/  BAR.SYNC.DEFER_BLOCKING 0x0 ;  /* 0x0000000000007b1d */ /* 0x000fec0000010000 */
[----:B------:R-:W-:Y:S05]  /*0600*/  @P2 BRA `(.L_x_20) ;  /* 0xfffffff800d02947 */ /* 0x000fea000383ffff */
[----:B------:R-:W-:Y:S05]  /*0610*/  EXIT ;  /* 0x000000000000794d */ /* 0x000fea0003800000 */
.L_x_21:
        /* <DEDUP_REMOVED lines=14> */
.L_x_25:


//--------------------- .nv.shared._Z7colsGPUPjii --------------------------
	.section	.nv.shared._Z7colsGPUPjii,"aw",@nobits
	.sectionflags	@""
	.align	4
.nv.shared._Z7colsGPUPjii:
	.zero		17408


//--------------------- .nv.shared.reserved.0     --------------------------
	.section	.nv.shared.reserved.0,"aw",@nobits
	.weak		__nv_reservedSMEM_offset_0_alias
	.size		__nv_reservedSMEM_offset_0_alias, 0, 64
	.other		__nv_reservedSMEM_offset_0_alias,@"STO_CUDA_RESERVED_SHARED STV_DEFAULT"
__nv_reservedSMEM_offset_0_alias:
	.zero		0
	.zero		64


//--------------------- .nv.shared._Z10lastEntGPUPjS_ii --------------------------
	.section	.nv.shared._Z10lastEntGPUPjS_ii,"aw",@nobits
	.sectionflags	@""
	.align	4
.nv.shared._Z10lastEntGPUPjS_ii:
	.zero		10240


//--------------------- .nv.shared._Z7colYGPUPji  --------------------------
	.section	.nv.shared._Z7colYGPUPji,"aw",@nobits
	.sectionflags	@""
	.align	4
.nv.shared._Z7colYGPUPji:
	.zero		4096


//--------------------- .nv.shared._Z11firstColGPUPji --------------------------
	.section	.nv.shared._Z11firstColGPUPji,"aw",@nobits
	.sectionflags	@""
	.align	4
.nv.shared._Z11firstColGPUPji:
	.zero		3072


//--------------------- .nv.constant0._Z7colsGPUPjii --------------------------
	.section	.nv.constant0._Z7colsGPUPjii,"a",@progbits
	.sectionflags	@""
	.align	4
.nv.constant0._Z7colsGPUPjii:
	.zero		912


//--------------------- .nv.constant0._Z10lastEntGPUPjS_ii --------------------------
	.section	.nv.constant0._Z10lastEntGPUPjS_ii,"a",@progbits
	.sectionflags	@""
	.align	4
.nv.constant0._Z10lastEntGPUPjS_ii:
	.zero		920


//--------------------- .nv.constant0._Z7colYGPUPji --------------------------
	.section	.nv.constant0._Z7colYGPUPji,"a",@progbits
	.sectionflags	@""
	.align	4
.nv.constant0._Z7colYGPUPji:
	.zero		908


//--------------------- .nv.constant0._Z11firstColGPUPji --------------------------
	.section	.nv.constant0._Z11firstColGPUPji,"a",@progbits
	.sectionflags	@""
	.align	4
.nv.constant0._Z11firstColGPUPji:
	.zero		908


//--------------------- SYMBOLS --------------------------

	.type		.nv.reservedSmem.offset0,@object
	.size		.nv.reservedSmem.offset0,0x4
	.type		.nv.reservedSmem.cap,@object
	.size		.nv.reservedSmem.cap,0x4
